	.target	sm_100a

	.elftype	@"ET_EXEC"


//--------------------- .note.nv.tkinfo           --------------------------
	.section	.note.nv.tkinfo,"",@"SHT_NOTE"
	.sectionflags	@"SHF_NOTE_NV_TKINFO"
	.tkinfo
        /*0018*/ 	.word	0x00000002
        /*0030*/ 	.string	""
        /*0030*/ 	.string	"ptxas"
        /*0030*/ 	.string	"Cuda compilation tools, release 13.0, V13.0.88"
        /*0030*/ 	.string	"Build cuda_13.0.r13.0/compiler.36424714_0"
        /*0030*/ 	.string	"-arch sm_100a -m 64 "



//--------------------- .note.nv.cuinfo           --------------------------
	.section	.note.nv.cuinfo,"",@"SHT_NOTE"
	.sectionflags	@"SHF_NOTE_NV_CUINFO"
        /*0018*/ 	.short	0x0002
        /*001a*/ 	.short	0x0064
        /*001c*/ 	.short	0x0082
	.zero		2


//--------------------- .nv.info                  --------------------------
	.section	.nv.info,"",@"SHT_CUDA_INFO"
	.align	4


	//----- nvinfo : EIATTR_REGCOUNT
	.align		4
        /*0000*/ 	.byte	0x04, 0x2f
        /*0002*/ 	.short	(.L_19 - .L_18)
	.align		4
.L_18:
        /*0004*/ 	.word	index@(_ZN7cutlass13device_kernelINS_4gemm6kernel13GemmUniversalIN4cute5tupleIJiiiiEEENS1_10collective13CollectiveMmaINS1_35MainloopSm100TmaUmmaWarpSpecializedILi8ELi2ELi4ENS5_IJNS4_1CILi1EEESB_SB_EEEEENS5_IJNSA_ILi64EEENSA_ILi128EEENSA_ILi32EEEEEEfNS5_IJlSB_lEEEfNS5_IJSB_llEEENS4_8TiledMMAINS4_8MMA_AtomIJNS4_17SM100_MMA_TF32_SSINS_10tfloat32_tESN_fLi64ELi128ELNS4_4UMMA5MajorE0ELSP_1ELNSO_7ScaleInE0ELSQ_0EEEEEENS4_6LayoutISC_NS5_IJNSA_ILi0EEESU_SU_EEEEENS5_IJNS4_10UnderscoreESX_SX_EEEEENS4_13SM90_TMA_LOADENS4_14ComposedLayoutINS4_7SwizzleILi3ELi4ELi3EEENS4_18smem_ptr_flag_bitsILi32EEENST_INS5_IJNSA_ILi8EEESG_EEENS5_IJSG_SB_EEEEEEEvNS4_8identityES10_NS11_INS12_ILi2ELi5ELi2EEES15_NST_INS5_IJSG_NSA_ILi4EEEEEENS5_IJSB_SG_EEEEEEEvS1B_EENS_8epilogue10collective18CollectiveEpilogueINS1J_23Sm100TmaWarpSpecializedILi4ELi2ELi16ELb1ELb0EEEJSH_NS5_IJNST_ISE_SB_EENST_ISG_SB_EEEEEfSI_fSI_NS1J_6fusion15FusionCallbacksIS1N_NS1R_17LinearCombinationIffffLNS_15FloatRoundStyleE2EEESH_S1Q_JEEENS4_5SM1004TMEM4LOAD26SM100_TMEM_LOAD_16dp128b8xES10_S1A_NS4_17SM75_U32x4_LDSM_NENS4_14SM90_TMA_STOREES1A_NS4_17SM90_U32x4_STSM_NENS4_39AutoVectorizingCopyWithAssumedAlignmentILi128EEEEEEvvEEEEvNT_6ParamsE)
        /*0008*/ 	.word	0x0000005e


	//----- nvinfo : EIATTR_FRAME_SIZE
	.align		4
.L_19:
        /*000c*/ 	.byte	0x04, 0x11
        /*000e*/ 	.short	(.L_21 - .L_20)
	.align		4
.L_20:
        /*0010*/ 	.word	index@($__internal_2_$__cuda_sm10x_tcgen05_guardrail_trap_unallocated_columns_being_dealloced)
        /*0014*/ 	.word	0x00000000


	//----- nvinfo : EIATTR_FRAME_SIZE
	.align		4
.L_21:
        /*0018*/ 	.byte	0x04, 0x11
        /*001a*/ 	.short	(.L_23 - .L_22)
	.align		4
.L_22:
        /*001c*/ 	.word	index@($__internal_1_$__cuda_sm10x_tcgen05_guardrail_trap_phase_invalid_during_alloc)
        /*0020*/ 	.word	0x00000000


	//----- nvinfo : EIATTR_FRAME_SIZE
	.align		4
.L_23:
        /*0024*/ 	.byte	0x04, 0x11
        /*0026*/ 	.short	(.L_25 - .L_24)
	.align		4
.L_24:
        /*0028*/ 	.word	index@($__internal_0_$__cuda_sm10x_tcgen05_guardrail_trap_col_being_dealloced_not_returned_by_alloc)
        /*002c*/ 	.word	0x00000000


	//----- nvinfo : EIATTR_FRAME_SIZE
	.align		4
.L_25:
        /*0030*/ 	.byte	0x04, 0x11
        /*0032*/ 	.short	(.L_27 - .L_26)
	.align		4
.L_26:
        /*0034*/ 	.word	index@(_ZN7cutlass13device_kernelINS_4gemm6kernel13GemmUniversalIN4cute5tupleIJiiiiEEENS1_10collective13CollectiveMmaINS1_35MainloopSm100TmaUmmaWarpSpecializedILi8ELi2ELi4ENS5_IJNS4_1CILi1EEESB_SB_EEEEENS5_IJNSA_ILi64EEENSA_ILi128EEENSA_ILi32EEEEEEfNS5_IJlSB_lEEEfNS5_IJSB_llEEENS4_8TiledMMAINS4_8MMA_AtomIJNS4_17SM100_MMA_TF32_SSINS_10tfloat32_tESN_fLi64ELi128ELNS4_4UMMA5MajorE0ELSP_1ELNSO_7ScaleInE0ELSQ_0EEEEEENS4_6LayoutISC_NS5_IJNSA_ILi0EEESU_SU_EEEEENS5_IJNS4_10UnderscoreESX_SX_EEEEENS4_13SM90_TMA_LOADENS4_14ComposedLayoutINS4_7SwizzleILi3ELi4ELi3EEENS4_18smem_ptr_flag_bitsILi32EEENST_INS5_IJNSA_ILi8EEESG_EEENS5_IJSG_SB_EEEEEEEvNS4_8identityES10_NS11_INS12_ILi2ELi5ELi2EEES15_NST_INS5_IJSG_NSA_ILi4EEEEEENS5_IJSB_SG_EEEEEEEvS1B_EENS_8epilogue10collective18CollectiveEpilogueINS1J_23Sm100TmaWarpSpecializedILi4ELi2ELi16ELb1ELb0EEEJSH_NS5_IJNST_ISE_SB_EENST_ISG_SB_EEEEEfSI_fSI_NS1J_6fusion15FusionCallbacksIS1N_NS1R_17LinearCombinationIffffLNS_15FloatRoundStyleE2EEESH_S1Q_JEEENS4_5SM1004TMEM4LOAD26SM100_TMEM_LOAD_16dp128b8xES10_S1A_NS4_17SM75_U32x4_LDSM_NENS4_14SM90_TMA_STOREES1A_NS4_17SM90_U32x4_STSM_NENS4_39AutoVectorizingCopyWithAssumedAlignmentILi128EEEEEEvvEEEEvNT_6ParamsE)
        /*0038*/ 	.word	0x00000000


	//----- nvinfo : EIATTR_MIN_STACK_SIZE
	.align		4
.L_27:
        /*003c*/ 	.byte	0x04, 0x12
        /*003e*/ 	.short	(.L_29 - .L_28)
	.align		4
.L_28:
        /*0040*/ 	.word	index@(_ZN7cutlass13device_kernelINS_4gemm6kernel13GemmUniversalIN4cute5tupleIJiiiiEEENS1_10collective13CollectiveMmaINS1_35MainloopSm100TmaUmmaWarpSpecializedILi8ELi2ELi4ENS5_IJNS4_1CILi1EEESB_SB_EEEEENS5_IJNSA_ILi64EEENSA_ILi128EEENSA_ILi32EEEEEEfNS5_IJlSB_lEEEfNS5_IJSB_llEEENS4_8TiledMMAINS4_8MMA_AtomIJNS4_17SM100_MMA_TF32_SSINS_10tfloat32_tESN_fLi64ELi128ELNS4_4UMMA5MajorE0ELSP_1ELNSO_7ScaleInE0ELSQ_0EEEEEENS4_6LayoutISC_NS5_IJNSA_ILi0EEESU_SU_EEEEENS5_IJNS4_10UnderscoreESX_SX_EEEEENS4_13SM90_TMA_LOADENS4_14ComposedLayoutINS4_7SwizzleILi3ELi4ELi3EEENS4_18smem_ptr_flag_bitsILi32EEENST_INS5_IJNSA_ILi8EEESG_EEENS5_IJSG_SB_EEEEEEEvNS4_8identityES10_NS11_INS12_ILi2ELi5ELi2EEES15_NST_INS5_IJSG_NSA_ILi4EEEEEENS5_IJSB_SG_EEEEEEEvS1B_EENS_8epilogue10collective18CollectiveEpilogueINS1J_23Sm100TmaWarpSpecializedILi4ELi2ELi16ELb1ELb0EEEJSH_NS5_IJNST_ISE_SB_EENST_ISG_SB_EEEEEfSI_fSI_NS1J_6fusion15FusionCallbacksIS1N_NS1R_17LinearCombinationIffffLNS_15FloatRoundStyleE2EEESH_S1Q_JEEENS4_5SM1004TMEM4LOAD26SM100_TMEM_LOAD_16dp128b8xES10_S1A_NS4_17SM75_U32x4_LDSM_NENS4_14SM90_TMA_STOREES1A_NS4_17SM90_U32x4_STSM_NENS4_39AutoVectorizingCopyWithAssumedAlignmentILi128EEEEEEvvEEEEvNT_6ParamsE)
        /*0044*/ 	.word	0x00000000
.L_29:


//--------------------- .nv.compat                --------------------------
	.section	.nv.compat,"",@"SHT_CUDA_COMPAT_INFO"
	.align	4
        /*0000*/ 	.byte	0x02, 0x09, 0x01, 0x00, 0x02, 0x02, 0x02, 0x00, 0x02, 0x05, 0x05, 0x00, 0x03, 0x07, 0x01, 0x01
        /*0010*/ 	.byte	0x02, 0x03, 0x01, 0x00, 0x02, 0x06, 0x01, 0x00, 0x04, 0x0b, 0x08, 0x00, 0x09, 0x00, 0x00, 0x00
        /*0020*/ 	.byte	0x00, 0x00, 0x00, 0x00


//--------------------- .nv.info._ZN7cutlass13device_kernelINS_4gemm6kernel13GemmUniversalIN4cute5tupleIJiiiiEEENS1_10collective13CollectiveMmaINS1_35MainloopSm100TmaUmmaWarpSpecializedILi8ELi2ELi4ENS5_IJNS4_1CILi1EEESB_SB_EEEEENS5_IJNSA_ILi64EEENSA_ILi128EEENSA_ILi32EEEEEEfNS5_IJlSB_lEEEfNS5_IJSB_llEEENS4_8TiledMMAINS4_8MMA_AtomIJNS4_17SM100_MMA_TF32_SSINS_10tfloat32_tESN_fLi64ELi128ELNS4_4UMMA5MajorE0ELSP_1ELNSO_7ScaleInE0ELSQ_0EEEEEENS4_6LayoutISC_NS5_IJNSA_ILi0EEESU_SU_EEEEENS5_IJNS4_10UnderscoreESX_SX_EEEEENS4_13SM90_TMA_LOADENS4_14ComposedLayoutINS4_7SwizzleILi3ELi4ELi3EEENS4_18smem_ptr_flag_bitsILi32EEENST_INS5_IJNSA_ILi8EEESG_EEENS5_IJSG_SB_EEEEEEEvNS4_8identityES10_NS11_INS12_ILi2ELi5ELi2EEES15_NST_INS5_IJSG_NSA_ILi4EEEEEENS5_IJSB_SG_EEEEEEEvS1B_EENS_8epilogue10collective18CollectiveEpilogueINS1J_23Sm100TmaWarpSpecializedILi4ELi2ELi16ELb1ELb0EEEJSH_NS5_IJNST_ISE_SB_EENST_ISG_SB_EEEEEfSI_fSI_NS1J_6fusion15FusionCallbacksIS1N_NS1R_17LinearCombinationIffffLNS_15FloatRoundStyleE2EEESH_S1Q_JEEENS4_5SM1004TMEM4LOAD26SM100_TMEM_LOAD_16dp128b8xES10_S1A_NS4_17SM75_U32x4_LDSM_NENS4_14SM90_TMA_STOREES1A_NS4_17SM90_U32x4_STSM_NENS4_39AutoVectorizingCopyWithAssumedAlignmentILi128EEEEEEvvEEEEvNT_6ParamsE --------------------------
	.section	.nv.info._ZN7cutlass13device_kernelINS_4gemm6kernel13GemmUniversalIN4cute5tupleIJiiiiEEENS1_10collective13CollectiveMmaINS1_35MainloopSm100TmaUmmaWarpSpecializedILi8ELi2ELi4ENS5_IJNS4_1CILi1EEESB_SB_EEEEENS5_IJNSA_ILi64EEENSA_ILi128EEENSA_ILi32EEEEEEfNS5_IJlSB_lEEEfNS5_IJSB_llEEENS4_8TiledMMAINS4_8MMA_AtomIJNS4_17SM100_MMA_TF32_SSINS_10tfloat32_tESN_fLi64ELi128ELNS4_4UMMA5MajorE0ELSP_1ELNSO_7ScaleInE0ELSQ_0EEEEEENS4_6LayoutISC_NS5_IJNSA_ILi0EEESU_SU_EEEEENS5_IJNS4_10UnderscoreESX_SX_EEEEENS4_13SM90_TMA_LOADENS4_14ComposedLayoutINS4_7SwizzleILi3ELi4ELi3EEENS4_18smem_ptr_flag_bitsILi32EEENST_INS5_IJNSA_ILi8EEESG_EEENS5_IJSG_SB_EEEEEEEvNS4_8identityES10_NS11_INS12_ILi2ELi5ELi2EEES15_NST_INS5_IJSG_NSA_ILi4EEEEEENS5_IJSB_SG_EEEEEEEvS1B_EENS_8epilogue10collective18CollectiveEpilogueINS1J_23Sm100TmaWarpSpecializedILi4ELi2ELi16ELb1ELb0EEEJSH_NS5_IJNST_ISE_SB_EENST_ISG_SB_EEEEEfSI_fSI_NS1J_6fusion15FusionCallbacksIS1N_NS1R_17LinearCombinationIffffLNS_15FloatRoundStyleE2EEESH_S1Q_JEEENS4_5SM1004TMEM4LOAD26SM100_TMEM_LOAD_16dp128b8xES10_S1A_NS4_17SM75_U32x4_LDSM_NENS4_14SM90_TMA_STOREES1A_NS4_17SM90_U32x4_STSM_NENS4_39AutoVectorizingCopyWithAssumedAlignmentILi128EEEEEEvvEEEEvNT_6ParamsE,"",@"SHT_CUDA_INFO"
	.sectionflags	@""
	.align	4


	//----- nvinfo : EIATTR_CUDA_API_VERSION
	.align		4
        /*0000*/ 	.byte	0x04, 0x37
        /*0002*/ 	.short	(.L_31 - .L_30)
.L_30:
        /*0004*/ 	.word	0x00000082


	//----- nvinfo : EIATTR_KPARAM_INFO
	.align		4
.L_31:
        /*0008*/ 	.byte	0x04, 0x17
        /*000a*/ 	.short	(.L_33 - .L_32)
.L_32:
        /*000c*/ 	.word	0x00000000
        /*0010*/ 	.short	0x0000
        /*0012*/ 	.short	0x0000
        /*0014*/ 	.byte	0x00, 0xf0, 0x01, 0x20


	//----- nvinfo : EIATTR_AT_ENTRY_FRAGMENTS
	.align		4
.L_33:
        /*0018*/ 	.byte	0x04, 0x4f
        /*001a*/ 	.short	(.L_35 - .L_34)


	//   ....[0]....
.L_34:
        /*001c*/ 	.word	0x00000006


	//----- nvinfo : EIATTR_RESERVED_SMEM_USED
	.align		4
.L_35:
        /*0020*/ 	.byte	0x01, 0x41
	.zero		2


	//----- nvinfo : EIATTR_SPARSE_MMA_MASK
	.align		4
        /*0024*/ 	.byte	0x03, 0x50
        /*0026*/ 	.short	0x0000


	//----- nvinfo : EIATTR_TCGEN05_1CTA_USED
	.align		4
        /*0028*/ 	.byte	0x01, 0x51
	.zero		2


	//----- nvinfo : EIATTR_MAXREG_COUNT
	.align		4
        /*002c*/ 	.byte	0x03, 0x1b
        /*002e*/ 	.short	0x00ff


	//----- nvinfo : EIATTR_NUM_BARRIERS
	.align		4
        /*0030*/ 	.byte	0x02, 0x4c
        /*0032*/ 	.byte	0x07
	.zero		1


	//----- nvinfo : EIATTR_EXTERNS
	.align		4
        /*0034*/ 	.byte	0x04, 0x0f
        /*0036*/ 	.short	(.L_37 - .L_36)


	//   ....[0]....
	.align		4
.L_36:
        /*0038*/ 	.word	index@(__assertfail)


	//----- nvinfo : EIATTR_MERCURY_ISA_VERSION
	.align		4
.L_37:
        /*003c*/ 	.byte	0x03, 0x5f
        /*003e*/ 	.short	0x0101


	//----- nvinfo : EIATTR_INT_WARP_WIDE_INSTR_OFFSETS
	.align		4
        /*0040*/ 	.byte	0x04, 0x31
        /*0042*/ 	.short	(.L_39 - .L_38)


	//   ....[0]....
.L_38:
        /*0044*/ 	.word	0x00002080


	//   ....[1]....
        /*0048*/ 	.word	0x00003d60


	//   ....[2]....
        /*004c*/ 	.word	0x00003d90


	//   ....[3]....
        /*0050*/ 	.word	0x00003de0


	//   ....[4]....
        /*0054*/ 	.word	0x000046f0


	//   ....[5]....
        /*0058*/ 	.word	0x00004750


	//   ....[6]....
        /*005c*/ 	.word	0x00004840


	//   ....[7]....
        /*0060*/ 	.word	0x000048b0


	//   ....[8]....
        /*0064*/ 	.word	0x000049c0


	//   ....[9]....
        /*0068*/ 	.word	0x00004a50


	//   ....[10]....
        /*006c*/ 	.word	0x00004c20


	//   ....[11]....
        /*0070*/ 	.word	0x00004d80


	//----- nvinfo : EIATTR_COOP_GROUP_MASK_REGIDS
	.align		4
.L_39:
        /*0074*/ 	.byte	0x04, 0x29
        /*0076*/ 	.short	(.L_41 - .L_40)


	//   ....[0]....
.L_40:
        /*0078*/ 	.word	0xffffffff


	//   ....[1]....
        /*007c*/ 	.word	0xffffffff


	//   ....[2]....
        /*0080*/ 	.word	0xffffffff


	//   ....[3]....
        /*0084*/ 	.word	0xffffffff


	//   ....[4]....
        /*0088*/ 	.word	0xffffffff


	//   ....[5]....
        /*008c*/ 	.word	0xffffffff


	//   ....[6]....
        /*0090*/ 	.word	0xffffffff


	//   ....[7]....
        /*0094*/ 	.word	0xffffffff


	//   ....[8]....
        /*0098*/ 	.word	0xffffffff


	//   ....[9]....
        /*009c*/ 	.word	0xffffffff


	//   ....[10]....
        /*00a0*/ 	.word	0xffffffff


	//   ....[11]....
        /*00a4*/ 	.word	0xffffffff


	//   ....[12]....
        /*00a8*/ 	.word	0xffffffff


	//----- nvinfo : EIATTR_COOP_GROUP_INSTR_OFFSETS
	.align		4
.L_41:
        /*00ac*/ 	.byte	0x04, 0x28
        /*00ae*/ 	.short	(.L_43 - .L_42)


	//   ....[0]....
.L_42:
        /*00b0*/ 	.word	0x00000090


	//   ....[1]....
        /*00b4*/ 	.word	0x000004d0


	//   ....[2]....
        /*00b8*/ 	.word	0x000006c0


	//   ....[3]....
        /*00bc*/ 	.word	0x00000860


	//   ....[4]....
        /*00c0*/ 	.word	0x00000960


	//   ....[5]....
        /*00c4*/ 	.word	0x00000ad0


	//   ....[6]....
        /*00c8*/ 	.word	0x00000c70


	//   ....[7]....
        /*00cc*/ 	.word	0x00001f60


	//   ....[8]....
        /*00d0*/ 	.word	0x00002f80


	//   ....[9]....
        /*00d4*/ 	.word	0x00003190


	//   ....[10]....
        /*00d8*/ 	.word	0x000031c0


	//   ....[11]....
        /*00dc*/ 	.word	0x00003c50


	//   ....[12]....
        /*00e0*/ 	.word	0x00003e80


	//----- nvinfo : EIATTR_VRC_CTA_INIT_COUNT
	.align		4
.L_43:
        /*00e4*/ 	.byte	0x02, 0x4a
        /*00e6*/ 	.byte	0x80
	.zero		1


	//----- nvinfo : EIATTR_SYSCALL_OFFSETS
	.align		4
        /*00e8*/ 	.byte	0x04, 0x46
        /*00ea*/ 	.short	(.L_45 - .L_44)


	//   ....[0]....
.L_44:
        /*00ec*/ 	.word	0x00005840


	//   ....[1]....
        /*00f0*/ 	.word	0x00005930


	//   ....[2]....
        /*00f4*/ 	.word	0x00006160


	//   ....[3]....
        /*00f8*/ 	.word	0x00006920


	//   ....[4]....
        /*00fc*/ 	.word	0x00007080


	//   ....[5]....
        /*0100*/ 	.word	0x000077e0


	//----- nvinfo : EIATTR_MBARRIER_INSTR_OFFSETS
	.align		4
.L_45:
        /*0104*/ 	.byte	0x04, 0x39
        /*0106*/ 	.short	(.L_47 - .L_46)


	//   ....[0]....
.L_46:
        /*0108*/ 	.word	0x000005b0
        /*010c*/ 	.word	0x000000ff
        /*0110*/ 	.word	0x00000000
        /*0114*/ 	.short	0x0100
        /*0116*/ 	.byte	0x05
	.zero		1


	//   ....[1]....
        /*0118*/ 	.word	0x000005c0
        /*011c*/ 	.word	0x000000ff
        /*0120*/ 	.word	0x00000040
        /*0124*/ 	.short	0x0100
        /*0126*/ 	.byte	0x05
	.zero		1


	//   ....[2]....
        /*0128*/ 	.word	0x000005d0
        /*012c*/ 	.word	0x000000ff
        /*0130*/ 	.word	0x00000008
        /*0134*/ 	.short	0x0100
        /*0136*/ 	.byte	0x05
	.zero		1


	//   ....[3]....
        /*0138*/ 	.word	0x000005e0
        /*013c*/ 	.word	0x000000ff
        /*0140*/ 	.word	0x00000048
        /*0144*/ 	.short	0x0100
        /*0146*/ 	.byte	0x05
	.zero		1


	//   ....[4]....
        /*0148*/ 	.word	0x000005f0
        /*014c*/ 	.word	0x000000ff
        /*0150*/ 	.word	0x00000010
        /*0154*/ 	.short	0x0100
        /*0156*/ 	.byte	0x05
	.zero		1


	//   ....[5]....
        /*0158*/ 	.word	0x00000600
        /*015c*/ 	.word	0x000000ff
        /*0160*/ 	.word	0x00000050
        /*0164*/ 	.short	0x0100
        /*0166*/ 	.byte	0x05
	.zero		1


	//   ....[6]....
        /*0168*/ 	.word	0x00000610
        /*016c*/ 	.word	0x000000ff
        /*0170*/ 	.word	0x00000018
        /*0174*/ 	.short	0x0100
        /*0176*/ 	.byte	0x05
	.zero		1


	//   ....[7]....
        /*0178*/ 	.word	0x00000620
        /*017c*/ 	.word	0x000000ff
        /*0180*/ 	.word	0x00000058
        /*0184*/ 	.short	0x0100
        /*0186*/ 	.byte	0x05
	.zero		1


	//   ....[8]....
        /*0188*/ 	.word	0x00000630
        /*018c*/ 	.word	0x000000ff
        /*0190*/ 	.word	0x00000020
        /*0194*/ 	.short	0x0100
        /*0196*/ 	.byte	0x05
	.zero		1


	//   ....[9]....
        /*0198*/ 	.word	0x00000640
        /*019c*/ 	.word	0x000000ff
        /*01a0*/ 	.word	0x00000060
        /*01a4*/ 	.short	0x0100
        /*01a6*/ 	.byte	0x05
	.zero		1


	//   ....[10]....
        /*01a8*/ 	.word	0x00000650
        /*01ac*/ 	.word	0x000000ff
        /*01b0*/ 	.word	0x00000028
        /*01b4*/ 	.short	0x0100
        /*01b6*/ 	.byte	0x05
	.zero		1


	//   ....[11]....
        /*01b8*/ 	.word	0x00000660
        /*01bc*/ 	.word	0x000000ff
        /*01c0*/ 	.word	0x00000068
        /*01c4*/ 	.short	0x0100
        /*01c6*/ 	.byte	0x05
	.zero		1


	//   ....[12]....
        /*01c8*/ 	.word	0x00000670
        /*01cc*/ 	.word	0x000000ff
        /*01d0*/ 	.word	0x00000030
        /*01d4*/ 	.short	0x0100
        /*01d6*/ 	.byte	0x05
	.zero		1


	//   ....[13]....
        /*01d8*/ 	.word	0x00000680
        /*01dc*/ 	.word	0x000000ff
        /*01e0*/ 	.word	0x00000070
        /*01e4*/ 	.short	0x0100
        /*01e6*/ 	.byte	0x05
	.zero		1


	//   ....[14]....
        /*01e8*/ 	.word	0x00000690
        /*01ec*/ 	.word	0x000000ff
        /*01f0*/ 	.word	0x00000038
        /*01f4*/ 	.short	0x0100
        /*01f6*/ 	.byte	0x05
	.zero		1


	//   ....[15]....
        /*01f8*/ 	.word	0x000006a0
        /*01fc*/ 	.word	0x000000ff
        /*0200*/ 	.word	0x00000078
        /*0204*/ 	.short	0x0100
        /*0206*/ 	.byte	0x05
	.zero		1


	//   ....[16]....
        /*0208*/ 	.word	0x000007d0
        /*020c*/ 	.word	0x000000ff
        /*0210*/ 	.word	0x00000080
        /*0214*/ 	.short	0x0100
        /*0216*/ 	.byte	0x07
	.zero		1


	//   ....[17]....
        /*0218*/ 	.word	0x000007e0
        /*021c*/ 	.word	0x000000ff
        /*0220*/ 	.word	0x000000a0
        /*0224*/ 	.short	0x0100
        /*0226*/ 	.byte	0x07
	.zero		1


	//   ....[18]....
        /*0228*/ 	.word	0x000007f0
        /*022c*/ 	.word	0x000000ff
        /*0230*/ 	.word	0x00000088
        /*0234*/ 	.short	0x0100
        /*0236*/ 	.byte	0x07
	.zero		1


	//   ....[19]....
        /*0238*/ 	.word	0x00000800
        /*023c*/ 	.word	0x000000ff
        /*0240*/ 	.word	0x000000a8
        /*0244*/ 	.short	0x0100
        /*0246*/ 	.byte	0x07
	.zero		1


	//   ....[20]....
        /*0248*/ 	.word	0x00000810
        /*024c*/ 	.word	0x000000ff
        /*0250*/ 	.word	0x00000090
        /*0254*/ 	.short	0x0100
        /*0256*/ 	.byte	0x07
	.zero		1


	//   ....[21]....
        /*0258*/ 	.word	0x00000820
        /*025c*/ 	.word	0x000000ff
        /*0260*/ 	.word	0x000000b0
        /*0264*/ 	.short	0x0100
        /*0266*/ 	.byte	0x07
	.zero		1


	//   ....[22]....
        /*0268*/ 	.word	0x00000830
        /*026c*/ 	.word	0x000000ff
        /*0270*/ 	.word	0x00000098
        /*0274*/ 	.short	0x0100
        /*0276*/ 	.byte	0x07
	.zero		1


	//   ....[23]....
        /*0278*/ 	.word	0x00000840
        /*027c*/ 	.word	0x000000ff
        /*0280*/ 	.word	0x000000b8
        /*0284*/ 	.short	0x0100
        /*0286*/ 	.byte	0x07
	.zero		1


	//   ....[24]....
        /*0288*/ 	.word	0x00000930
        /*028c*/ 	.word	0x000000ff
        /*0290*/ 	.word	0x000000c0
        /*0294*/ 	.short	0x0100
        /*0296*/ 	.byte	0x05
	.zero		1


	//   ....[25]....
        /*0298*/ 	.word	0x00000940
        /*029c*/ 	.word	0x000000ff
        /*02a0*/ 	.word	0x000000c8
        /*02a4*/ 	.short	0x0100
        /*02a6*/ 	.byte	0x05
	.zero		1


	//   ....[26]....
        /*02a8*/ 	.word	0x00000a80
        /*02ac*/ 	.word	0x000000ff
        /*02b0*/ 	.word	0x000000d0
        /*02b4*/ 	.short	0x0100
        /*02b6*/ 	.byte	0x05
	.zero		1


	//   ....[27]....
        /*02b8*/ 	.word	0x00000a90
        /*02bc*/ 	.word	0x000000ff
        /*02c0*/ 	.word	0x000000e0
        /*02c4*/ 	.short	0x0100
        /*02c6*/ 	.byte	0x05
	.zero		1


	//   ....[28]....
        /*02c8*/ 	.word	0x00000aa0
        /*02cc*/ 	.word	0x000000ff
        /*02d0*/ 	.word	0x000000d8
        /*02d4*/ 	.short	0x0100
        /*02d6*/ 	.byte	0x05
	.zero		1


	//   ....[29]....
        /*02d8*/ 	.word	0x00000ab0
        /*02dc*/ 	.word	0x000000ff
        /*02e0*/ 	.word	0x000000e8
        /*02e4*/ 	.short	0x0100
        /*02e6*/ 	.byte	0x05
	.zero		1


	//   ....[30]....
        /*02e8*/ 	.word	0x00000be0
        /*02ec*/ 	.word	0x000000ff
        /*02f0*/ 	.word	0x000000f0
        /*02f4*/ 	.short	0x0100
        /*02f6*/ 	.byte	0x07
	.zero		1


	//   ....[31]....
        /*02f8*/ 	.word	0x00000bf0
        /*02fc*/ 	.word	0x000000ff
        /*0300*/ 	.word	0x00000110
        /*0304*/ 	.short	0x0100
        /*0306*/ 	.byte	0x07
	.zero		1


	//   ....[32]....
        /*0308*/ 	.word	0x00000c00
        /*030c*/ 	.word	0x000000ff
        /*0310*/ 	.word	0x000000f8
        /*0314*/ 	.short	0x0100
        /*0316*/ 	.byte	0x07
	.zero		1


	//   ....[33]....
        /*0318*/ 	.word	0x00000c10
        /*031c*/ 	.word	0x000000ff
        /*0320*/ 	.word	0x00000118
        /*0324*/ 	.short	0x0100
        /*0326*/ 	.byte	0x07
	.zero		1


	//   ....[34]....
        /*0328*/ 	.word	0x00000c20
        /*032c*/ 	.word	0x000000ff
        /*0330*/ 	.word	0x00000100
        /*0334*/ 	.short	0x0100
        /*0336*/ 	.byte	0x07
	.zero		1


	//   ....[35]....
        /*0338*/ 	.word	0x00000c30
        /*033c*/ 	.word	0x000000ff
        /*0340*/ 	.word	0x00000120
        /*0344*/ 	.short	0x0100
        /*0346*/ 	.byte	0x07
	.zero		1


	//   ....[36]....
        /*0348*/ 	.word	0x00000c40
        /*034c*/ 	.word	0x000000ff
        /*0350*/ 	.word	0x00000108
        /*0354*/ 	.short	0x0100
        /*0356*/ 	.byte	0x07
	.zero		1


	//   ....[37]....
        /*0358*/ 	.word	0x00000c50
        /*035c*/ 	.word	0x000000ff
        /*0360*/ 	.word	0x00000128
        /*0364*/ 	.short	0x0100
        /*0366*/ 	.byte	0x07
	.zero		1


	//   ....[38]....
        /*0368*/ 	.word	0x00000d40
        /*036c*/ 	.word	0x000000ff
        /*0370*/ 	.word	0x00000130
        /*0374*/ 	.short	0x0100
        /*0376*/ 	.byte	0x05
	.zero		1


	//   ....[39]....
        /*0378*/ 	.word	0x00000d50
        /*037c*/ 	.word	0x000000ff
        /*0380*/ 	.word	0x00000140
        /*0384*/ 	.short	0x0100
        /*0386*/ 	.byte	0x05
	.zero		1


	//   ....[40]....
        /*0388*/ 	.word	0x00000d60
        /*038c*/ 	.word	0x000000ff
        /*0390*/ 	.word	0x00000138
        /*0394*/ 	.short	0x0100
        /*0396*/ 	.byte	0x05
	.zero		1


	//   ....[41]....
        /*0398*/ 	.word	0x00000d70
        /*039c*/ 	.word	0x000000ff
        /*03a0*/ 	.word	0x00000148
        /*03a4*/ 	.short	0x0100
        /*03a6*/ 	.byte	0x05
	.zero		1


	//   ....[42]....
        /*03a8*/ 	.word	0x00001640
        /*03ac*/ 	.word	0x00000002
        /*03b0*/ 	.word	0x00000140
        /*03b4*/ 	.short	0x010a
        /*03b6*/ 	.byte	0xff
	.zero		1


	//   ....[43]....
        /*03b8*/ 	.word	0x00001670
        /*03bc*/ 	.word	0x00000002
        /*03c0*/ 	.word	0x00000130
        /*03c4*/ 	.short	0x0101
        /*03c6*/ 	.byte	0xff
	.zero		1


	//   ....[44]....
        /*03c8*/ 	.word	0x00001740
        /*03cc*/ 	.word	0x000000ff
        /*03d0*/ 	.word	0x00000040
        /*03d4*/ 	.short	0x010a
        /*03d6*/ 	.byte	0x08
	.zero		1


	//   ....[45]....
        /*03d8*/ 	.word	0x00001810
        /*03dc*/ 	.word	0x000000ff
        /*03e0*/ 	.word	0x00000040
        /*03e4*/ 	.short	0x010a
        /*03e6*/ 	.byte	0x29
	.zero		1


	//   ....[46]....
        /*03e8*/ 	.word	0x00001960
        /*03ec*/ 	.word	0x000000ff
        /*03f0*/ 	.word	0x00000040
        /*03f4*/ 	.short	0x010a
        /*03f6*/ 	.byte	0x08
	.zero		1


	//   ....[47]....
        /*03f8*/ 	.word	0x00001b60
        /*03fc*/ 	.word	0x000000ff
        /*0400*/ 	.word	0x000000c8
        /*0404*/ 	.short	0x0101
        /*0406*/ 	.byte	0x04
	.zero		1


	//   ....[48]....
        /*0408*/ 	.word	0x00001b80
        /*040c*/ 	.word	0x000000ff
        /*0410*/ 	.word	0x00000040
        /*0414*/ 	.short	0x010a
        /*0416*/ 	.byte	0x08
	.zero		1


	//   ....[49]....
        /*0418*/ 	.word	0x00001c30
        /*041c*/ 	.word	0x000000ff
        /*0420*/ 	.word	0x00000040
        /*0424*/ 	.short	0x010a
        /*0426*/ 	.byte	0x29
	.zero		1


	//   ....[50]....
        /*0428*/ 	.word	0x00001d80
        /*042c*/ 	.word	0x000000ff
        /*0430*/ 	.word	0x00000040
        /*0434*/ 	.short	0x010a
        /*0436*/ 	.byte	0x08
	.zero		1


	//   ....[51]....
        /*0438*/ 	.word	0x00001f90
        /*043c*/ 	.word	0x00000002
        /*0440*/ 	.word	0x000000d0
        /*0444*/ 	.short	0x010a
        /*0446*/ 	.byte	0xff
	.zero		1


	//   ....[52]....
        /*0448*/ 	.word	0x00002050
        /*044c*/ 	.word	0x00000002
        /*0450*/ 	.word	0x00000000
        /*0454*/ 	.short	0x0101
        /*0456*/ 	.byte	0xff
	.zero		1


	//   ....[53]....
        /*0458*/ 	.word	0x000025b0
        /*045c*/ 	.word	0x000000ff
        /*0460*/ 	.word	0x00000000
        /*0464*/ 	.short	0x010a
        /*0466*/ 	.byte	0x05
	.zero		1


	//   ....[54]....
        /*0468*/ 	.word	0x00002640
        /*046c*/ 	.word	0x000000ff
        /*0470*/ 	.word	0x00000000
        /*0474*/ 	.short	0x010a
        /*0476*/ 	.byte	0x05
	.zero		1


	//   ....[55]....
        /*0478*/ 	.word	0x000026d0
        /*047c*/ 	.word	0x000000ff
        /*0480*/ 	.word	0x00000000
        /*0484*/ 	.short	0x010a
        /*0486*/ 	.byte	0x05
	.zero		1


	//   ....[56]....
        /*0488*/ 	.word	0x00002760
        /*048c*/ 	.word	0x000000ff
        /*0490*/ 	.word	0x00000000
        /*0494*/ 	.short	0x010a
        /*0496*/ 	.byte	0x05
	.zero		1


	//   ....[57]....
        /*0498*/ 	.word	0x000027f0
        /*049c*/ 	.word	0x000000ff
        /*04a0*/ 	.word	0x00000000
        /*04a4*/ 	.short	0x010a
        /*04a6*/ 	.byte	0x05
	.zero		1


	//   ....[58]....
        /*04a8*/ 	.word	0x00002880
        /*04ac*/ 	.word	0x000000ff
        /*04b0*/ 	.word	0x00000000
        /*04b4*/ 	.short	0x010a
        /*04b6*/ 	.byte	0x05
	.zero		1


	//   ....[59]....
        /*04b8*/ 	.word	0x00002910
        /*04bc*/ 	.word	0x000000ff
        /*04c0*/ 	.word	0x00000000
        /*04c4*/ 	.short	0x010a
        /*04c6*/ 	.byte	0x05
	.zero		1


	//   ....[60]....
        /*04c8*/ 	.word	0x000029b0
        /*04cc*/ 	.word	0x00000000
        /*04d0*/ 	.word	0x00000000
        /*04d4*/ 	.short	0x010a
        /*04d6*/ 	.byte	0xff
	.zero		1


	//   ....[61]....
        /*04d8*/ 	.word	0x00002ad0
        /*04dc*/ 	.word	0x00000000
        /*04e0*/ 	.word	0x00000130
        /*04e4*/ 	.short	0x010a
        /*04e6*/ 	.byte	0xff
	.zero		1


	//   ....[62]....
        /*04e8*/ 	.word	0x00002b40
        /*04ec*/ 	.word	0x00000000
        /*04f0*/ 	.word	0x00000000
        /*04f4*/ 	.short	0x0101
        /*04f6*/ 	.byte	0xff
	.zero		1


	//   ....[63]....
        /*04f8*/ 	.word	0x00002b60
        /*04fc*/ 	.word	0x000000ff
        /*0500*/ 	.word	0x000000e0
        /*0504*/ 	.short	0x010a
        /*0506*/ 	.byte	0x05
	.zero		1


	//   ....[64]....
        /*0508*/ 	.word	0x00002c80
        /*050c*/ 	.word	0x00000000
        /*0510*/ 	.word	0x000000d0
        /*0514*/ 	.short	0x010a
        /*0516*/ 	.byte	0xff
	.zero		1


	//   ....[65]....
        /*0518*/ 	.word	0x00002d80
        /*051c*/ 	.word	0x00000000
        /*0520*/ 	.word	0x00000000
        /*0524*/ 	.short	0x0101
        /*0526*/ 	.byte	0xff
	.zero		1


	//   ....[66]....
        /*0528*/ 	.word	0x00002e10
        /*052c*/ 	.word	0x000000ff
        /*0530*/ 	.word	0x000000e0
        /*0534*/ 	.short	0x0106
        /*0536*/ 	.byte	0x05
	.zero		1


	//   ....[67]....
        /*0538*/ 	.word	0x00002e30
        /*053c*/ 	.word	0x000000ff
        /*0540*/ 	.word	0x000000e0
        /*0544*/ 	.short	0x010a
        /*0546*/ 	.byte	0x05
	.zero		1


	//   ....[68]....
        /*0548*/ 	.word	0x00002ec0
        /*054c*/ 	.word	0x000000ff
        /*0550*/ 	.word	0x000000e0
        /*0554*/ 	.short	0x0106
        /*0556*/ 	.byte	0x04
	.zero		1


	//   ....[69]....
        /*0558*/ 	.word	0x00002f00
        /*055c*/ 	.word	0x00000000
        /*0560*/ 	.word	0x000000e0
        /*0564*/ 	.short	0x010a
        /*0566*/ 	.byte	0xff
	.zero		1


	//   ....[70]....
        /*0568*/ 	.word	0x00003440
        /*056c*/ 	.word	0x00000000
        /*0570*/ 	.word	0x000000d0
        /*0574*/ 	.short	0x010a
        /*0576*/ 	.byte	0xff
	.zero		1


	//   ....[71]....
        /*0578*/ 	.word	0x00003540
        /*057c*/ 	.word	0x00000003
        /*0580*/ 	.word	0x00000000
        /*0584*/ 	.short	0x0101
        /*0586*/ 	.byte	0xff
	.zero		1


	//   ....[72]....
        /*0588*/ 	.word	0x00003550
        /*058c*/ 	.word	0x000000ff
        /*0590*/ 	.word	0x00000000
        /*0594*/ 	.short	0x010a
        /*0596*/ 	.byte	0x06
	.zero		1


	//   ....[73]....
        /*0598*/ 	.word	0x000035d0
        /*059c*/ 	.word	0x000000ff
        /*05a0*/ 	.word	0x00000110
        /*05a4*/ 	.short	0x010a
        /*05a6*/ 	.byte	0x07
	.zero		1


	//   ....[74]....
        /*05a8*/ 	.word	0x000036b0
        /*05ac*/ 	.word	0x000000ff
        /*05b0*/ 	.word	0x00000000
        /*05b4*/ 	.short	0x010a
        /*05b6*/ 	.byte	0x06
	.zero		1


	//   ....[75]....
        /*05b8*/ 	.word	0x000037e0
        /*05bc*/ 	.word	0x000000ff
        /*05c0*/ 	.word	0x00000000
        /*05c4*/ 	.short	0x010a
        /*05c6*/ 	.byte	0x1a
	.zero		1


	//   ....[76]....
        /*05c8*/ 	.word	0x00003a80
        /*05cc*/ 	.word	0x000000ff
        /*05d0*/ 	.word	0x00000000
        /*05d4*/ 	.short	0x010a
        /*05d6*/ 	.byte	0x06
	.zero		1


	//   ....[77]....
        /*05d8*/ 	.word	0x00003b10
        /*05dc*/ 	.word	0x000000ff
        /*05e0*/ 	.word	0x00000000
        /*05e4*/ 	.short	0x010a
        /*05e6*/ 	.byte	0x06
	.zero		1


	//   ....[78]....
        /*05e8*/ 	.word	0x00003ba0
        /*05ec*/ 	.word	0x000000ff
        /*05f0*/ 	.word	0x00000000
        /*05f4*/ 	.short	0x010a
        /*05f6*/ 	.byte	0x06
	.zero		1


	//   ....[79]....
        /*05f8*/ 	.word	0x00003c30
        /*05fc*/ 	.word	0x000000ff
        /*0600*/ 	.word	0x00000000
        /*0604*/ 	.short	0x010a
        /*0606*/ 	.byte	0x07
	.zero		1


	//   ....[80]....
        /*0608*/ 	.word	0x000040a0
        /*060c*/ 	.word	0x00000000
        /*0610*/ 	.word	0x000000d0
        /*0614*/ 	.short	0x010a
        /*0616*/ 	.byte	0xff
	.zero		1


	//   ....[81]....
        /*0618*/ 	.word	0x00004160
        /*061c*/ 	.word	0x00000000
        /*0620*/ 	.word	0x00000000
        /*0624*/ 	.short	0x0101
        /*0626*/ 	.byte	0xff
	.zero		1


	//   ....[82]....
        /*0628*/ 	.word	0x00004480
        /*062c*/ 	.word	0x000000ff
        /*0630*/ 	.word	0x000000c8
        /*0634*/ 	.short	0x010a
        /*0636*/ 	.byte	0x07
	.zero		1


	//   ....[83]....
        /*0638*/ 	.word	0x00004670
        /*063c*/ 	.word	0x000000ff
        /*0640*/ 	.word	0x000000a0
        /*0644*/ 	.short	0x010a
        /*0646*/ 	.byte	0x07
	.zero		1


	//   ....[84]....
        /*0648*/ 	.word	0x000047f0
        /*064c*/ 	.word	0x000000ff
        /*0650*/ 	.word	0x00000080
        /*0654*/ 	.short	0x010b
        /*0656*/ 	.byte	0x07
	.zero		1


	//   ....[85]....
        /*0658*/ 	.word	0x00004800
        /*065c*/ 	.word	0x000000ff
        /*0660*/ 	.word	0x00000000
        /*0664*/ 	.short	0x0101
        /*0666*/ 	.byte	0x08
	.zero		1


	//   ....[86]....
        /*0668*/ 	.word	0x00004810
        /*066c*/ 	.word	0x000000ff
        /*0670*/ 	.word	0x000000a8
        /*0674*/ 	.short	0x010a
        /*0676*/ 	.byte	0x07
	.zero		1


	//   ....[87]....
        /*0678*/ 	.word	0x00004960
        /*067c*/ 	.word	0x000000ff
        /*0680*/ 	.word	0x00000088
        /*0684*/ 	.short	0x010b
        /*0686*/ 	.byte	0x07
	.zero		1


	//   ....[88]....
        /*0688*/ 	.word	0x00004970
        /*068c*/ 	.word	0x000000ff
        /*0690*/ 	.word	0x00000000
        /*0694*/ 	.short	0x0101
        /*0696*/ 	.byte	0x08
	.zero		1


	//   ....[89]....
        /*0698*/ 	.word	0x00004980
        /*069c*/ 	.word	0x000000ff
        /*06a0*/ 	.word	0x000000b0
        /*06a4*/ 	.short	0x010a
        /*06a6*/ 	.byte	0x07
	.zero		1


	//   ....[90]....
        /*06a8*/ 	.word	0x00004b00
        /*06ac*/ 	.word	0x000000ff
        /*06b0*/ 	.word	0x00000090
        /*06b4*/ 	.short	0x010b
        /*06b6*/ 	.byte	0x07
	.zero		1


	//   ....[91]....
        /*06b8*/ 	.word	0x00004b40
        /*06bc*/ 	.word	0x000000ff
        /*06c0*/ 	.word	0x00000000
        /*06c4*/ 	.short	0x0101
        /*06c6*/ 	.byte	0x08
	.zero		1


	//   ....[92]....
        /*06c8*/ 	.word	0x00004b80
        /*06cc*/ 	.word	0x000000ff
        /*06d0*/ 	.word	0x000000b8
        /*06d4*/ 	.short	0x010a
        /*06d6*/ 	.byte	0x07
	.zero		1


	//   ....[93]....
        /*06d8*/ 	.word	0x00004dc0
        /*06dc*/ 	.word	0x000000ff
        /*06e0*/ 	.word	0x00000098
        /*06e4*/ 	.short	0x010b
        /*06e6*/ 	.byte	0x07
	.zero		1


	//   ....[94]....
        /*06e8*/ 	.word	0x00004de0
        /*06ec*/ 	.word	0x000000ff
        /*06f0*/ 	.word	0x00000000
        /*06f4*/ 	.short	0x0101
        /*06f6*/ 	.byte	0x0d
	.zero		1


	//   ....[95]....
        /*06f8*/ 	.word	0x00004e10
        /*06fc*/ 	.word	0x000000ff
        /*0700*/ 	.word	0x000000a0
        /*0704*/ 	.short	0x010a
        /*0706*/ 	.byte	0x07
	.zero		1


	//   ....[96]....
        /*0708*/ 	.word	0x00004e30
        /*070c*/ 	.word	0x000000ff
        /*0710*/ 	.word	0x000000a8
        /*0714*/ 	.short	0x010a
        /*0716*/ 	.byte	0x07
	.zero		1


	//   ....[97]....
        /*0718*/ 	.word	0x00004e50
        /*071c*/ 	.word	0x000000ff
        /*0720*/ 	.word	0x000000b0
        /*0724*/ 	.short	0x010a
        /*0726*/ 	.byte	0x07
	.zero		1


	//   ....[98]....
        /*0728*/ 	.word	0x00004e90
        /*072c*/ 	.word	0x00000000
        /*0730*/ 	.word	0x000000b8
        /*0734*/ 	.short	0x010a
        /*0736*/ 	.byte	0xff
	.zero		1


	//   ....[99]....
        /*0738*/ 	.word	0x00005200
        /*073c*/ 	.word	0x00000000
        /*0740*/ 	.word	0x000000d0
        /*0744*/ 	.short	0x010a
        /*0746*/ 	.byte	0xff
	.zero		1


	//   ....[100]....
        /*0748*/ 	.word	0x00005310
        /*074c*/ 	.word	0x00000000
        /*0750*/ 	.word	0x00000000
        /*0754*/ 	.short	0x0101
        /*0756*/ 	.byte	0xff
	.zero		1


	//   ....[101]....
        /*0758*/ 	.word	0x00005d90
        /*075c*/ 	.word	0x000000ff
        /*0760*/ 	.word	0x00000080
        /*0764*/ 	.short	0x010a
        /*0766*/ 	.byte	0x24
	.zero		1


	//   ....[102]....
        /*0768*/ 	.word	0x00005dd0
        /*076c*/ 	.word	0x00000056
        /*0770*/ 	.word	0x000000f0
        /*0774*/ 	.short	0x010a
        /*0776*/ 	.byte	0xff
	.zero		1


	//   ....[103]....
        /*0778*/ 	.word	0x00005f40
        /*077c*/ 	.word	0x000000ff
        /*0780*/ 	.word	0x00000080
        /*0784*/ 	.short	0x010a
        /*0786*/ 	.byte	0x24
	.zero		1


	//   ....[104]....
        /*0788*/ 	.word	0x00006040
        /*078c*/ 	.word	0x00000056
        /*0790*/ 	.word	0x000000f0
        /*0794*/ 	.short	0x010a
        /*0796*/ 	.byte	0xff
	.zero		1


	//   ....[105]....
        /*0798*/ 	.word	0x00006640
        /*079c*/ 	.word	0x00000000
        /*07a0*/ 	.word	0x00000000
        /*07a4*/ 	.short	0x0101
        /*07a6*/ 	.byte	0xff
	.zero		1


	//   ....[106]....
        /*07a8*/ 	.word	0x00006650
        /*07ac*/ 	.word	0x00000002
        /*07b0*/ 	.word	0x00000080
        /*07b4*/ 	.short	0x010a
        /*07b6*/ 	.byte	0xff
	.zero		1


	//   ....[107]....
        /*07b8*/ 	.word	0x00006720
        /*07bc*/ 	.word	0x00000002
        /*07c0*/ 	.word	0x00000080
        /*07c4*/ 	.short	0x010a
        /*07c6*/ 	.byte	0xff
	.zero		1


	//   ....[108]....
        /*07c8*/ 	.word	0x00006da0
        /*07cc*/ 	.word	0x00000010
        /*07d0*/ 	.word	0x00000000
        /*07d4*/ 	.short	0x0101
        /*07d6*/ 	.byte	0xff
	.zero		1


	//   ....[109]....
        /*07d8*/ 	.word	0x00006dc0
        /*07dc*/ 	.word	0x00000000
        /*07e0*/ 	.word	0x00000080
        /*07e4*/ 	.short	0x010a
        /*07e6*/ 	.byte	0xff
	.zero		1


	//   ....[110]....
        /*07e8*/ 	.word	0x00006e80
        /*07ec*/ 	.word	0x00000000
        /*07f0*/ 	.word	0x00000080
        /*07f4*/ 	.short	0x010a
        /*07f6*/ 	.byte	0xff
	.zero		1


	//   ....[111]....
        /*07f8*/ 	.word	0x00007500
        /*07fc*/ 	.word	0x00000010
        /*0800*/ 	.word	0x00000000
        /*0804*/ 	.short	0x0101
        /*0806*/ 	.byte	0xff
	.zero		1


	//   ....[112]....
        /*0808*/ 	.word	0x00007520
        /*080c*/ 	.word	0x00000002
        /*0810*/ 	.word	0x00000080
        /*0814*/ 	.short	0x010a
        /*0816*/ 	.byte	0xff
	.zero		1


	//   ....[113]....
        /*0818*/ 	.word	0x000075e0
        /*081c*/ 	.word	0x00000002
        /*0820*/ 	.word	0x00000080
        /*0824*/ 	.short	0x010a
        /*0826*/ 	.byte	0xff
	.zero		1


	//   ....[114]....
        /*0828*/ 	.word	0x00007880
        /*082c*/ 	.word	0x000000ff
        /*0830*/ 	.word	0x00000000
        /*0834*/ 	.short	0x0101
        /*0836*/ 	.byte	0x05
	.zero		1


	//   ....[115]....
        /*0838*/ 	.word	0x00007cc0
        /*083c*/ 	.word	0x00000000
        /*0840*/ 	.word	0x00000000
        /*0844*/ 	.short	0x0101
        /*0846*/ 	.byte	0xff
	.zero		1


	//   ....[116]....
        /*0848*/ 	.word	0x00007f30
        /*084c*/ 	.word	0x000000ff
        /*0850*/ 	.word	0x00000000
        /*0854*/ 	.short	0x0101
        /*0856*/ 	.byte	0x04
	.zero		1


	//   ....[117]....
        /*0858*/ 	.word	0x00007f50
        /*085c*/ 	.word	0x00000002
        /*0860*/ 	.word	0x00000140
        /*0864*/ 	.short	0x010a
        /*0866*/ 	.byte	0xff
	.zero		1


	//   ....[118]....
        /*0868*/ 	.word	0x00007fb0
        /*086c*/ 	.word	0x00000002
        /*0870*/ 	.word	0x00000040
        /*0874*/ 	.short	0x010a
        /*0876*/ 	.byte	0xff
	.zero		1


	//   ....[119]....
        /*0878*/ 	.word	0x00008010
        /*087c*/ 	.word	0x00000002
        /*0880*/ 	.word	0x00000040
        /*0884*/ 	.short	0x010a
        /*0886*/ 	.byte	0xff
	.zero		1


	//   ....[120]....
        /*0888*/ 	.word	0x00008060
        /*088c*/ 	.word	0x00000002
        /*0890*/ 	.word	0x000000d0
        /*0894*/ 	.short	0x010a
        /*0896*/ 	.byte	0xff
	.zero		1


	//   ....[121]....
        /*0898*/ 	.word	0x000080c0
        /*089c*/ 	.word	0x00000000
        /*08a0*/ 	.word	0x00000000
        /*08a4*/ 	.short	0x010a
        /*08a6*/ 	.byte	0xff
	.zero		1


	//   ....[122]....
        /*08a8*/ 	.word	0x00008120
        /*08ac*/ 	.word	0x00000000
        /*08b0*/ 	.word	0x00000000
        /*08b4*/ 	.short	0x010a
        /*08b6*/ 	.byte	0xff
	.zero		1


	//   ....[123]....
        /*08b8*/ 	.word	0x00008180
        /*08bc*/ 	.word	0x00000000
        /*08c0*/ 	.word	0x00000000
        /*08c4*/ 	.short	0x010a
        /*08c6*/ 	.byte	0xff
	.zero		1


	//   ....[124]....
        /*08c8*/ 	.word	0x000081e0
        /*08cc*/ 	.word	0x00000000
        /*08d0*/ 	.word	0x00000000
        /*08d4*/ 	.short	0x010a
        /*08d6*/ 	.byte	0xff
	.zero		1


	//   ....[125]....
        /*08d8*/ 	.word	0x00008240
        /*08dc*/ 	.word	0x00000000
        /*08e0*/ 	.word	0x00000000
        /*08e4*/ 	.short	0x010a
        /*08e6*/ 	.byte	0xff
	.zero		1


	//   ....[126]....
        /*08e8*/ 	.word	0x000082a0
        /*08ec*/ 	.word	0x00000000
        /*08f0*/ 	.word	0x00000000
        /*08f4*/ 	.short	0x010a
        /*08f6*/ 	.byte	0xff
	.zero		1


	//   ....[127]....
        /*08f8*/ 	.word	0x00008300
        /*08fc*/ 	.word	0x00000000
        /*0900*/ 	.word	0x00000000
        /*0904*/ 	.short	0x010a
        /*0906*/ 	.byte	0xff
	.zero		1


	//   ....[128]....
        /*0908*/ 	.word	0x00008350
        /*090c*/ 	.word	0x00000000
        /*0910*/ 	.word	0x00000130
        /*0914*/ 	.short	0x010a
        /*0916*/ 	.byte	0xff
	.zero		1


	//   ....[129]....
        /*0918*/ 	.word	0x000083b0
        /*091c*/ 	.word	0x00000000
        /*0920*/ 	.word	0x000000e0
        /*0924*/ 	.short	0x010a
        /*0926*/ 	.byte	0xff
	.zero		1


	//   ....[130]....
        /*0928*/ 	.word	0x00008400
        /*092c*/ 	.word	0x00000000
        /*0930*/ 	.word	0x000000d0
        /*0934*/ 	.short	0x010a
        /*0936*/ 	.byte	0xff
	.zero		1


	//   ....[131]....
        /*0938*/ 	.word	0x00008460
        /*093c*/ 	.word	0x00000000
        /*0940*/ 	.word	0x000000e0
        /*0944*/ 	.short	0x010a
        /*0946*/ 	.byte	0xff
	.zero		1


	//   ....[132]....
        /*0948*/ 	.word	0x000084b0
        /*094c*/ 	.word	0x00000000
        /*0950*/ 	.word	0x000000d0
        /*0954*/ 	.short	0x010a
        /*0956*/ 	.byte	0xff
	.zero		1


	//   ....[133]....
        /*0958*/ 	.word	0x00008510
        /*095c*/ 	.word	0x00000002
        /*0960*/ 	.word	0x00000110
        /*0964*/ 	.short	0x010a
        /*0966*/ 	.byte	0xff
	.zero		1


	//   ....[134]....
        /*0968*/ 	.word	0x00008570
        /*096c*/ 	.word	0x00000000
        /*0970*/ 	.word	0x00000000
        /*0974*/ 	.short	0x010a
        /*0976*/ 	.byte	0xff
	.zero		1


	//   ....[135]....
        /*0978*/ 	.word	0x000085d0
        /*097c*/ 	.word	0x00000000
        /*0980*/ 	.word	0x00000000
        /*0984*/ 	.short	0x010a
        /*0986*/ 	.byte	0xff
	.zero		1


	//   ....[136]....
        /*0988*/ 	.word	0x00008630
        /*098c*/ 	.word	0x00000000
        /*0990*/ 	.word	0x00000000
        /*0994*/ 	.short	0x010a
        /*0996*/ 	.byte	0xff
	.zero		1


	//   ....[137]....
        /*0998*/ 	.word	0x00008690
        /*099c*/ 	.word	0x00000000
        /*09a0*/ 	.word	0x00000000
        /*09a4*/ 	.short	0x010a
        /*09a6*/ 	.byte	0xff
	.zero		1


	//   ....[138]....
        /*09a8*/ 	.word	0x000086f0
        /*09ac*/ 	.word	0x00000000
        /*09b0*/ 	.word	0x00000000
        /*09b4*/ 	.short	0x010a
        /*09b6*/ 	.byte	0xff
	.zero		1


	//   ....[139]....
        /*09b8*/ 	.word	0x00008740
        /*09bc*/ 	.word	0x00000000
        /*09c0*/ 	.word	0x000000d0
        /*09c4*/ 	.short	0x010a
        /*09c6*/ 	.byte	0xff
	.zero		1


	//   ....[140]....
        /*09c8*/ 	.word	0x000087a0
        /*09cc*/ 	.word	0x00000000
        /*09d0*/ 	.word	0x000000c8
        /*09d4*/ 	.short	0x010a
        /*09d6*/ 	.byte	0xff
	.zero		1


	//   ....[141]....
        /*09d8*/ 	.word	0x00008800
        /*09dc*/ 	.word	0x00000000
        /*09e0*/ 	.word	0x000000a0
        /*09e4*/ 	.short	0x010a
        /*09e6*/ 	.byte	0xff
	.zero		1


	//   ....[142]....
        /*09e8*/ 	.word	0x00008860
        /*09ec*/ 	.word	0x00000000
        /*09f0*/ 	.word	0x000000a8
        /*09f4*/ 	.short	0x010a
        /*09f6*/ 	.byte	0xff
	.zero		1


	//   ....[143]....
        /*09f8*/ 	.word	0x000088c0
        /*09fc*/ 	.word	0x00000000
        /*0a00*/ 	.word	0x000000b0
        /*0a04*/ 	.short	0x010a
        /*0a06*/ 	.byte	0xff
	.zero		1


	//   ....[144]....
        /*0a08*/ 	.word	0x00008920
        /*0a0c*/ 	.word	0x00000000
        /*0a10*/ 	.word	0x000000b8
        /*0a14*/ 	.short	0x010a
        /*0a16*/ 	.byte	0xff
	.zero		1


	//   ....[145]....
        /*0a18*/ 	.word	0x00008980
        /*0a1c*/ 	.word	0x00000000
        /*0a20*/ 	.word	0x000000a0
        /*0a24*/ 	.short	0x010a
        /*0a26*/ 	.byte	0xff
	.zero		1


	//   ....[146]....
        /*0a28*/ 	.word	0x000089e0
        /*0a2c*/ 	.word	0x00000000
        /*0a30*/ 	.word	0x000000a8
        /*0a34*/ 	.short	0x010a
        /*0a36*/ 	.byte	0xff
	.zero		1


	//   ....[147]....
        /*0a38*/ 	.word	0x00008a40
        /*0a3c*/ 	.word	0x00000000
        /*0a40*/ 	.word	0x000000b0
        /*0a44*/ 	.short	0x010a
        /*0a46*/ 	.byte	0xff
	.zero		1


	//   ....[148]....
        /*0a48*/ 	.word	0x00008a90
        /*0a4c*/ 	.word	0x00000000
        /*0a50*/ 	.word	0x000000d0
        /*0a54*/ 	.short	0x010a
        /*0a56*/ 	.byte	0xff
	.zero		1


	//   ....[149]....
        /*0a58*/ 	.word	0x00008af0
        /*0a5c*/ 	.word	0x00000000
        /*0a60*/ 	.word	0x00000080
        /*0a64*/ 	.short	0x010a
        /*0a66*/ 	.byte	0xff
	.zero		1


	//   ....[150]....
        /*0a68*/ 	.word	0x00008b40
        /*0a6c*/ 	.word	0x00000056
        /*0a70*/ 	.word	0x000000f0
        /*0a74*/ 	.short	0x010a
        /*0a76*/ 	.byte	0xff
	.zero		1


	//   ....[151]....
        /*0a78*/ 	.word	0x00008b90
        /*0a7c*/ 	.word	0x00000002
        /*0a80*/ 	.word	0x00000080
        /*0a84*/ 	.short	0x010a
        /*0a86*/ 	.byte	0xff
	.zero		1


	//   ....[152]....
        /*0a88*/ 	.word	0x00008be0
        /*0a8c*/ 	.word	0x00000000
        /*0a90*/ 	.word	0x00000080
        /*0a94*/ 	.short	0x010a
        /*0a96*/ 	.byte	0xff
	.zero		1


	//   ....[153]....
        /*0a98*/ 	.word	0x00008c30
        /*0a9c*/ 	.word	0x00000002
        /*0aa0*/ 	.word	0x00000080
        /*0aa4*/ 	.short	0x010a
        /*0aa6*/ 	.byte	0xff
	.zero		1


	//----- nvinfo : EIATTR_NUM_MBARRIERS
	.align		4
.L_47:
        /*0aa8*/ 	.byte	0x03, 0x38
        /*0aaa*/ 	.short	0x002a


	//----- nvinfo : EIATTR_EXIT_INSTR_OFFSETS
	.align		4
        /*0aac*/ 	.byte	0x04, 0x1c
        /*0aae*/ 	.short	(.L_49 - .L_48)


	//   ....[0]....
.L_48:
        /*0ab0*/ 	.word	0x000029e0


	//   ....[1]....
        /*0ab4*/ 	.word	0x00002ed0


	//   ....[2]....
        /*0ab8*/ 	.word	0x00002f30


	//   ....[3]....
        /*0abc*/ 	.word	0x00003e90


	//   ....[4]....
        /*0ac0*/ 	.word	0x00004ec0


	//   ....[5]....
        /*0ac4*/ 	.word	0x00004f00


	//   ....[6]....
        /*0ac8*/ 	.word	0x00007e20


	//   ....[7]....
        /*0acc*/ 	.word	0x00007ea0


	//   ....[8]....
        /*0ad0*/ 	.word	0x00007ed0


	//   ....[9]....
        /*0ad4*/ 	.word	0x00007f40


	//----- nvinfo : EIATTR_MAX_THREADS
	.align		4
.L_49:
        /*0ad8*/ 	.byte	0x04, 0x05
        /*0ada*/ 	.short	(.L_51 - .L_50)
.L_50:
        /*0adc*/ 	.word	0x00000100
        /*0ae0*/ 	.word	0x00000001
        /*0ae4*/ 	.word	0x00000001


	//----- nvinfo : EIATTR_CRS_STACK_SIZE
	.align		4
.L_51:
        /*0ae8*/ 	.byte	0x04, 0x1e
        /*0aea*/ 	.short	(.L_53 - .L_52)
.L_52:
        /*0aec*/ 	.word	0x00000000


	//----- nvinfo : EIATTR_CBANK_PARAM_SIZE
	.align		4
.L_53:
        /*0af0*/ 	.byte	0x03, 0x19
        /*0af2*/ 	.short	0x0800


	//----- nvinfo : EIATTR_PARAM_CBANK
	.align		4
        /*0af4*/ 	.byte	0x04, 0x0a
        /*0af6*/ 	.short	(.L_55 - .L_54)
	.align		4
.L_54:
        /*0af8*/ 	.word	index@(.nv.constant0._ZN7cutlass13device_kernelINS_4gemm6kernel13GemmUniversalIN4cute5tupleIJiiiiEEENS1_10collective13CollectiveMmaINS1_35MainloopSm100TmaUmmaWarpSpecializedILi8ELi2ELi4ENS5_IJNS4_1CILi1EEESB_SB_EEEEENS5_IJNSA_ILi64EEENSA_ILi128EEENSA_ILi32EEEEEEfNS5_IJlSB_lEEEfNS5_IJSB_llEEENS4_8TiledMMAINS4_8MMA_AtomIJNS4_17SM100_MMA_TF32_SSINS_10tfloat32_tESN_fLi64ELi128ELNS4_4UMMA5MajorE0ELSP_1ELNSO_7ScaleInE0ELSQ_0EEEEEENS4_6LayoutISC_NS5_IJNSA_ILi0EEESU_SU_EEEEENS5_IJNS4_10UnderscoreESX_SX_EEEEENS4_13SM90_TMA_LOADENS4_14ComposedLayoutINS4_7SwizzleILi3ELi4ELi3EEENS4_18smem_ptr_flag_bitsILi32EEENST_INS5_IJNSA_ILi8EEESG_EEENS5_IJSG_SB_EEEEEEEvNS4_8identityES10_NS11_INS12_ILi2ELi5ELi2EEES15_NST_INS5_IJSG_NSA_ILi4EEEEEENS5_IJSB_SG_EEEEEEEvS1B_EENS_8epilogue10collective18CollectiveEpilogueINS1J_23Sm100TmaWarpSpecializedILi4ELi2ELi16ELb1ELb0EEEJSH_NS5_IJNST_ISE_SB_EENST_ISG_SB_EEEEEfSI_fSI_NS1J_6fusion15FusionCallbacksIS1N_NS1R_17LinearCombinationIffffLNS_15FloatRoundStyleE2EEESH_S1Q_JEEENS4_5SM1004TMEM4LOAD26SM100_TMEM_LOAD_16dp128b8xES10_S1A_NS4_17SM75_U32x4_LDSM_NENS4_14SM90_TMA_STOREES1A_NS4_17SM90_U32x4_STSM_NENS4_39AutoVectorizingCopyWithAssumedAlignmentILi128EEEEEEvvEEEEvNT_6ParamsE)
        /*0afc*/ 	.short	0x0380
        /*0afe*/ 	.short	0x0800


	//----- nvinfo : EIATTR_SW_WAR
	.align		4
.L_55:
        /*0b00*/ 	.byte	0x04, 0x36
        /*0b02*/ 	.short	(.L_57 - .L_56)
.L_56:
        /*0b04*/ 	.word	0x00000008
.L_57:


//--------------------- .nv.callgraph             --------------------------
	.section	.nv.callgraph,"",@"SHT_CUDA_CALLGRAPH"
	.align	4
	.sectionentsize	8
	.align		4
        /*0000*/ 	.word	0x00000000
	.align		4
        /*0004*/ 	.word	0xffffffff
	.align		4
        /*0008*/ 	.word	index@(_ZN7cutlass13device_kernelINS_4gemm6kernel13GemmUniversalIN4cute5tupleIJiiiiEEENS1_10collective13CollectiveMmaINS1_35MainloopSm100TmaUmmaWarpSpecializedILi8ELi2ELi4ENS5_IJNS4_1CILi1EEESB_SB_EEEEENS5_IJNSA_ILi64EEENSA_ILi128EEENSA_ILi32EEEEEEfNS5_IJlSB_lEEEfNS5_IJSB_llEEENS4_8TiledMMAINS4_8MMA_AtomIJNS4_17SM100_MMA_TF32_SSINS_10tfloat32_tESN_fLi64ELi128ELNS4_4UMMA5MajorE0ELSP_1ELNSO_7ScaleInE0ELSQ_0EEEEEENS4_6LayoutISC_NS5_IJNSA_ILi0EEESU_SU_EEEEENS5_IJNS4_10UnderscoreESX_SX_EEEEENS4_13SM90_TMA_LOADENS4_14ComposedLayoutINS4_7SwizzleILi3ELi4ELi3EEENS4_18smem_ptr_flag_bitsILi32EEENST_INS5_IJNSA_ILi8EEESG_EEENS5_IJSG_SB_EEEEEEEvNS4_8identityES10_NS11_INS12_ILi2ELi5ELi2EEES15_NST_INS5_IJSG_NSA_ILi4EEEEEENS5_IJSB_SG_EEEEEEEvS1B_EENS_8epilogue10collective18CollectiveEpilogueINS1J_23Sm100TmaWarpSpecializedILi4ELi2ELi16ELb1ELb0EEEJSH_NS5_IJNST_ISE_SB_EENST_ISG_SB_EEEEEfSI_fSI_NS1J_6fusion15FusionCallbacksIS1N_NS1R_17LinearCombinationIffffLNS_15FloatRoundStyleE2EEESH_S1Q_JEEENS4_5SM1004TMEM4LOAD26SM100_TMEM_LOAD_16dp128b8xES10_S1A_NS4_17SM75_U32x4_LDSM_NENS4_14SM90_TMA_STOREES1A_NS4_17SM90_U32x4_STSM_NENS4_39AutoVectorizingCopyWithAssumedAlignmentILi128EEEEEEvvEEEEvNT_6ParamsE)
	.align		4
        /*000c*/ 	.word	index@(__assertfail)
	.align		4
        /*0010*/ 	.word	0x00000000
	.align		4
        /*0014*/ 	.word	0xfffffffe
	.align		4
        /*0018*/ 	.word	0x00000000
	.align		4
        /*001c*/ 	.word	0xfffffffd
	.align		4
        /*0020*/ 	.word	0x00000000
	.align		4
        /*0024*/ 	.word	0xfffffffc


//--------------------- .nv.constant4             --------------------------
	.section	.nv.constant4,"a",@progbits
	.align	8
	.align		8
.nv.constant4:
        /*0000*/ 	.dword	__assertfail
	.align		8
        /*0008*/ 	.dword	__unnamed_1
	.align		8
        /*0010*/ 	.dword	__unnamed_2
	.align		8
        /*0018*/ 	.dword	_ZN40_INTERNAL_b6e215a0_4_k_cu_c4475b40_316504cuda3std3__45__cpo5beginE
	.align		8
        /*0020*/ 	.dword	_ZN40_INTERNAL_b6e215a0_4_k_cu_c4475b40_316504cuda3std3__45__cpo3endE
	.align		8
        /*0028*/ 	.dword	_ZN40_INTERNAL_b6e215a0_4_k_cu_c4475b40_316504cuda3std3__45__cpo6cbeginE
	.align		8
        /*0030*/ 	.dword	_ZN40_INTERNAL_b6e215a0_4_k_cu_c4475b40_316504cuda3std3__45__cpo4cendE
	.align		8
        /*0038*/ 	.dword	_ZN40_INTERNAL_b6e215a0_4_k_cu_c4475b40_316504cuda3std3__442_GLOBAL__N__b6e215a0_4_k_cu_c4475b40_316506ignoreE
	.align		8
        /*0040*/ 	.dword	_ZN40_INTERNAL_b6e215a0_4_k_cu_c4475b40_316504cuda3std3__419piecewise_constructE
	.align		8
        /*0048*/ 	.dword	_ZN40_INTERNAL_b6e215a0_4_k_cu_c4475b40_316504cuda3std3__48in_placeE
	.align		8
        /*0050*/ 	.dword	_ZN40_INTERNAL_b6e215a0_4_k_cu_c4475b40_316504cuda3std6ranges3__45__cpo4swapE
	.align		8
        /*0058*/ 	.dword	_ZN40_INTERNAL_b6e215a0_4_k_cu_c4475b40_316504cuda3std6ranges3__45__cpo9iter_moveE
	.align		8
        /*0060*/ 	.dword	_ZN40_INTERNAL_b6e215a0_4_k_cu_c4475b40_316504cute7productE
	.align		8
        /*0068*/ 	.dword	_ZN40_INTERNAL_b6e215a0_4_k_cu_c4475b40_316504cute1_E
	.align		8
        /*0070*/ 	.dword	$str$25
	.align		8
        /*0078*/ 	.dword	$str$26
	.align		8
        /*0080*/ 	.dword	$str$27
	.align		8
        /*0088*/ 	.dword	$str$28


//--------------------- .text._ZN7cutlass13device_kernelINS_4gemm6kernel13GemmUniversalIN4cute5tupleIJiiiiEEENS1_10collective13CollectiveMmaINS1_35MainloopSm100TmaUmmaWarpSpecializedILi8ELi2ELi4ENS5_IJNS4_1CILi1EEESB_SB_EEEEENS5_IJNSA_ILi64EEENSA_ILi128EEENSA_ILi32EEEEEEfNS5_IJlSB_lEEEfNS5_IJSB_llEEENS4_8TiledMMAINS4_8MMA_AtomIJNS4_17SM100_MMA_TF32_SSINS_10tfloat32_tESN_fLi64ELi128ELNS4_4UMMA5MajorE0ELSP_1ELNSO_7ScaleInE0ELSQ_0EEEEEENS4_6LayoutISC_NS5_IJNSA_ILi0EEESU_SU_EEEEENS5_IJNS4_10UnderscoreESX_SX_EEEEENS4_13SM90_TMA_LOADENS4_14ComposedLayoutINS4_7SwizzleILi3ELi4ELi3EEENS4_18smem_ptr_flag_bitsILi32EEENST_INS5_IJNSA_ILi8EEESG_EEENS5_IJSG_SB_EEEEEEEvNS4_8identityES10_NS11_INS12_ILi2ELi5ELi2EEES15_NST_INS5_IJSG_NSA_ILi4EEEEEENS5_IJSB_SG_EEEEEEEvS1B_EENS_8epilogue10collective18CollectiveEpilogueINS1J_23Sm100TmaWarpSpecializedILi4ELi2ELi16ELb1ELb0EEEJSH_NS5_IJNST_ISE_SB_EENST_ISG_SB_EEEEEfSI_fSI_NS1J_6fusion15FusionCallbacksIS1N_NS1R_17LinearCombinationIffffLNS_15FloatRoundStyleE2EEESH_S1Q_JEEENS4_5SM1004TMEM4LOAD26SM100_TMEM_LOAD_16dp128b8xES10_S1A_NS4_17SM75_U32x4_LDSM_NENS4_14SM90_TMA_STOREES1A_NS4_17SM90_U32x4_STSM_NENS4_39AutoVectorizingCopyWithAssumedAlignmentILi128EEEEEEvvEEEEvNT_6ParamsE --------------------------
	.section	.text._ZN7cutlass13device_kernelINS_4gemm6kernel13GemmUniversalIN4cute5tupleIJiiiiEEENS1_10collective13CollectiveMmaINS1_35MainloopSm100TmaUmmaWarpSpecializedILi8ELi2ELi4ENS5_IJNS4_1CILi1EEESB_SB_EEEEENS5_IJNSA_ILi64EEENSA_ILi128EEENSA_ILi32EEEEEEfNS5_IJlSB_lEEEfNS5_IJSB_llEEENS4_8TiledMMAINS4_8MMA_AtomIJNS4_17SM100_MMA_TF32_SSINS_10tfloat32_tESN_fLi64ELi128ELNS4_4UMMA5MajorE0ELSP_1ELNSO_7ScaleInE0ELSQ_0EEEEEENS4_6LayoutISC_NS5_IJNSA_ILi0EEESU_SU_EEEEENS5_IJNS4_10UnderscoreESX_SX_EEEEENS4_13SM90_TMA_LOADENS4_14ComposedLayoutINS4_7SwizzleILi3ELi4ELi3EEENS4_18smem_ptr_flag_bitsILi32EEENST_INS5_IJNSA_ILi8EEESG_EEENS5_IJSG_SB_EEEEEEEvNS4_8identityES10_NS11_INS12_ILi2ELi5ELi2EEES15_NST_INS5_IJSG_NSA_ILi4EEEEEENS5_IJSB_SG_EEEEEEEvS1B_EENS_8epilogue10collective18CollectiveEpilogueINS1J_23Sm100TmaWarpSpecializedILi4ELi2ELi16ELb1ELb0EEEJSH_NS5_IJNST_ISE_SB_EENST_ISG_SB_EEEEEfSI_fSI_NS1J_6fusion15FusionCallbacksIS1N_NS1R_17LinearCombinationIffffLNS_15FloatRoundStyleE2EEESH_S1Q_JEEENS4_5SM1004TMEM4LOAD26SM100_TMEM_LOAD_16dp128b8xES10_S1A_NS4_17SM75_U32x4_LDSM_NENS4_14SM90_TMA_STOREES1A_NS4_17SM90_U32x4_STSM_NENS4_39AutoVectorizingCopyWithAssumedAlignmentILi128EEEEEEvvEEEEvNT_6ParamsE,"ax",@progbits
	.align	128
.text._ZN7cutlass13device_kernelINS_4gemm6kernel13GemmUniversalIN4cute5tupleIJiiiiEEENS1_10collective13CollectiveMmaINS1_35MainloopSm100TmaUmmaWarpSpecializedILi8ELi2ELi4ENS5_IJNS4_1CILi1EEESB_SB_EEEEENS5_IJNSA_ILi64EEENSA_ILi128EEENSA_ILi32EEEEEEfNS5_IJlSB_lEEEfNS5_IJSB_llEEENS4_8TiledMMAINS4_8MMA_AtomIJNS4_17SM100_MMA_TF32_SSINS_10tfloat32_tESN_fLi64ELi128ELNS4_4UMMA5MajorE0ELSP_1ELNSO_7ScaleInE0ELSQ_0EEEEEENS4_6LayoutISC_NS5_IJNSA_ILi0EEESU_SU_EEEEENS5_IJNS4_10UnderscoreESX_SX_EEEEENS4_13SM90_TMA_LOADENS4_14ComposedLayoutINS4_7SwizzleILi3ELi4ELi3EEENS4_18smem_ptr_flag_bitsILi32EEENST_INS5_IJNSA_ILi8EEESG_EEENS5_IJSG_SB_EEEEEEEvNS4_8identityES10_NS11_INS12_ILi2ELi5ELi2EEES15_NST_INS5_IJSG_NSA_ILi4EEEEEENS5_IJSB_SG_EEEEEEEvS1B_EENS_8epilogue10collective18CollectiveEpilogueINS1J_23Sm100TmaWarpSpecializedILi4ELi2ELi16ELb1ELb0EEEJSH_NS5_IJNST_ISE_SB_EENST_ISG_SB_EEEEEfSI_fSI_NS1J_6fusion15FusionCallbacksIS1N_NS1R_17LinearCombinationIffffLNS_15FloatRoundStyleE2EEESH_S1Q_JEEENS4_5SM1004TMEM4LOAD26SM100_TMEM_LOAD_16dp128b8xES10_S1A_NS4_17SM75_U32x4_LDSM_NENS4_14SM90_TMA_STOREES1A_NS4_17SM90_U32x4_STSM_NENS4_39AutoVectorizingCopyWithAssumedAlignmentILi128EEEEEEvvEEEEvNT_6ParamsE:
        .type           _ZN7cutlass13device_kernelINS_4gemm6kernel13GemmUniversalIN4cute5tupleIJiiiiEEENS1_10collective13CollectiveMmaINS1_35MainloopSm100TmaUmmaWarpSpecializedILi8ELi2ELi4ENS5_IJNS4_1CILi1EEESB_SB_EEEEENS5_IJNSA_ILi64EEENSA_ILi128EEENSA_ILi32EEEEEEfNS5_IJlSB_lEEEfNS5_IJSB_llEEENS4_8TiledMMAINS4_8MMA_AtomIJNS4_17SM100_MMA_TF32_SSINS_10tfloat32_tESN_fLi64ELi128ELNS4_4UMMA5MajorE0ELSP_1ELNSO_7ScaleInE0ELSQ_0EEEEEENS4_6LayoutISC_NS5_IJNSA_ILi0EEESU_SU_EEEEENS5_IJNS4_10UnderscoreESX_SX_EEEEENS4_13SM90_TMA_LOADENS4_14ComposedLayoutINS4_7SwizzleILi3ELi4ELi3EEENS4_18smem_ptr_flag_bitsILi32EEENST_INS5_IJNSA_ILi8EEESG_EEENS5_IJSG_SB_EEEEEEEvNS4_8identityES10_NS11_INS12_ILi2ELi5ELi2EEES15_NST_INS5_IJSG_NSA_ILi4EEEEEENS5_IJSB_SG_EEEEEEEvS1B_EENS_8epilogue10collective18CollectiveEpilogueINS1J_23Sm100TmaWarpSpecializedILi4ELi2ELi16ELb1ELb0EEEJSH_NS5_IJNST_ISE_SB_EENST_ISG_SB_EEEEEfSI_fSI_NS1J_6fusion15FusionCallbacksIS1N_NS1R_17LinearCombinationIffffLNS_15FloatRoundStyleE2EEESH_S1Q_JEEENS4_5SM1004TMEM4LOAD26SM100_TMEM_LOAD_16dp128b8xES10_S1A_NS4_17SM75_U32x4_LDSM_NENS4_14SM90_TMA_STOREES1A_NS4_17SM90_U32x4_STSM_NENS4_39AutoVectorizingCopyWithAssumedAlignmentILi128EEEEEEvvEEEEvNT_6ParamsE,@function
        .size           _ZN7cutlass13device_kernelINS_4gemm6kernel13GemmUniversalIN4cute5tupleIJiiiiEEENS1_10collective13CollectiveMmaINS1_35MainloopSm100TmaUmmaWarpSpecializedILi8ELi2ELi4ENS5_IJNS4_1CILi1EEESB_SB_EEEEENS5_IJNSA_ILi64EEENSA_ILi128EEENSA_ILi32EEEEEEfNS5_IJlSB_lEEEfNS5_IJSB_llEEENS4_8TiledMMAINS4_8MMA_AtomIJNS4_17SM100_MMA_TF32_SSINS_10tfloat32_tESN_fLi64ELi128ELNS4_4UMMA5MajorE0ELSP_1ELNSO_7ScaleInE0ELSQ_0EEEEEENS4_6LayoutISC_NS5_IJNSA_ILi0EEESU_SU_EEEEENS5_IJNS4_10UnderscoreESX_SX_EEEEENS4_13SM90_TMA_LOADENS4_14ComposedLayoutINS4_7SwizzleILi3ELi4ELi3EEENS4_18smem_ptr_flag_bitsILi32EEENST_INS5_IJNSA_ILi8EEESG_EEENS5_IJSG_SB_EEEEEEEvNS4_8identityES10_NS11_INS12_ILi2ELi5ELi2EEES15_NST_INS5_IJSG_NSA_ILi4EEEEEENS5_IJSB_SG_EEEEEEEvS1B_EENS_8epilogue10collective18CollectiveEpilogueINS1J_23Sm100TmaWarpSpecializedILi4ELi2ELi16ELb1ELb0EEEJSH_NS5_IJNST_ISE_SB_EENST_ISG_SB_EEEEEfSI_fSI_NS1J_6fusion15FusionCallbacksIS1N_NS1R_17LinearCombinationIffffLNS_15FloatRoundStyleE2EEESH_S1Q_JEEENS4_5SM1004TMEM4LOAD26SM100_TMEM_LOAD_16dp128b8xES10_S1A_NS4_17SM75_U32x4_LDSM_NENS4_14SM90_TMA_STOREES1A_NS4_17SM90_U32x4_STSM_NENS4_39AutoVectorizingCopyWithAssumedAlignmentILi128EEEEEEvvEEEEvNT_6ParamsE,(.L_x_188 - _ZN7cutlass13device_kernelINS_4gemm6kernel13GemmUniversalIN4cute5tupleIJiiiiEEENS1_10collective13CollectiveMmaINS1_35MainloopSm100TmaUmmaWarpSpecializedILi8ELi2ELi4ENS5_IJNS4_1CILi1EEESB_SB_EEEEENS5_IJNSA_ILi64EEENSA_ILi128EEENSA_ILi32EEEEEEfNS5_IJlSB_lEEEfNS5_IJSB_llEEENS4_8TiledMMAINS4_8MMA_AtomIJNS4_17SM100_MMA_TF32_SSINS_10tfloat32_tESN_fLi64ELi128ELNS4_4UMMA5MajorE0ELSP_1ELNSO_7ScaleInE0ELSQ_0EEEEEENS4_6LayoutISC_NS5_IJNSA_ILi0EEESU_SU_EEEEENS5_IJNS4_10UnderscoreESX_SX_EEEEENS4_13SM90_TMA_LOADENS4_14ComposedLayoutINS4_7SwizzleILi3ELi4ELi3EEENS4_18smem_ptr_flag_bitsILi32EEENST_INS5_IJNSA_ILi8EEESG_EEENS5_IJSG_SB_EEEEEEEvNS4_8identityES10_NS11_INS12_ILi2ELi5ELi2EEES15_NST_INS5_IJSG_NSA_ILi4EEEEEENS5_IJSB_SG_EEEEEEEvS1B_EENS_8epilogue10collective18CollectiveEpilogueINS1J_23Sm100TmaWarpSpecializedILi4ELi2ELi16ELb1ELb0EEEJSH_NS5_IJNST_ISE_SB_EENST_ISG_SB_EEEEEfSI_fSI_NS1J_6fusion15FusionCallbacksIS1N_NS1R_17LinearCombinationIffffLNS_15FloatRoundStyleE2EEESH_S1Q_JEEENS4_5SM1004TMEM4LOAD26SM100_TMEM_LOAD_16dp128b8xES10_S1A_NS4_17SM75_U32x4_LDSM_NENS4_14SM90_TMA_STOREES1A_NS4_17SM90_U32x4_STSM_NENS4_39AutoVectorizingCopyWithAssumedAlignmentILi128EEEEEEvvEEEEvNT_6ParamsE)
        .other          _ZN7cutlass13device_kernelINS_4gemm6kernel13GemmUniversalIN4cute5tupleIJiiiiEEENS1_10collective13CollectiveMmaINS1_35MainloopSm100TmaUmmaWarpSpecializedILi8ELi2ELi4ENS5_IJNS4_1CILi1EEESB_SB_EEEEENS5_IJNSA_ILi64EEENSA_ILi128EEENSA_ILi32EEEEEEfNS5_IJlSB_lEEEfNS5_IJSB_llEEENS4_8TiledMMAINS4_8MMA_AtomIJNS4_17SM100_MMA_TF32_SSINS_10tfloat32_tESN_fLi64ELi128ELNS4_4UMMA5MajorE0ELSP_1ELNSO_7ScaleInE0ELSQ_0EEEEEENS4_6LayoutISC_NS5_IJNSA_ILi0EEESU_SU_EEEEENS5_IJNS4_10UnderscoreESX_SX_EEEEENS4_13SM90_TMA_LOADENS4_14ComposedLayoutINS4_7SwizzleILi3ELi4ELi3EEENS4_18smem_ptr_flag_bitsILi32EEENST_INS5_IJNSA_ILi8EEESG_EEENS5_IJSG_SB_EEEEEEEvNS4_8identityES10_NS11_INS12_ILi2ELi5ELi2EEES15_NST_INS5_IJSG_NSA_ILi4EEEEEENS5_IJSB_SG_EEEEEEEvS1B_EENS_8epilogue10collective18CollectiveEpilogueINS1J_23Sm100TmaWarpSpecializedILi4ELi2ELi16ELb1ELb0EEEJSH_NS5_IJNST_ISE_SB_EENST_ISG_SB_EEEEEfSI_fSI_NS1J_6fusion15FusionCallbacksIS1N_NS1R_17LinearCombinationIffffLNS_15FloatRoundStyleE2EEESH_S1Q_JEEENS4_5SM1004TMEM4LOAD26SM100_TMEM_LOAD_16dp128b8xES10_S1A_NS4_17SM75_U32x4_LDSM_NENS4_14SM90_TMA_STOREES1A_NS4_17SM90_U32x4_STSM_NENS4_39AutoVectorizingCopyWithAssumedAlignmentILi128EEEEEEvvEEEEvNT_6ParamsE,@"STO_CUDA_ENTRY STV_DEFAULT"
_ZN7cutlass13device_kernelINS_4gemm6kernel13GemmUniversalIN4cute5tupleIJiiiiEEENS1_10collective13CollectiveMmaINS1_35MainloopSm100TmaUmmaWarpSpecializedILi8ELi2ELi4ENS5_IJNS4_1CILi1EEESB_SB_EEEEENS5_IJNSA_ILi64EEENSA_ILi128EEENSA_ILi32EEEEEEfNS5_IJlSB_lEEEfNS5_IJSB_llEEENS4_8TiledMMAINS4_8MMA_AtomIJNS4_17SM100_MMA_TF32_SSINS_10tfloat32_tESN_fLi64ELi128ELNS4_4UMMA5MajorE0ELSP_1ELNSO_7ScaleInE0ELSQ_0EEEEEENS4_6LayoutISC_NS5_IJNSA_ILi0EEESU_SU_EEEEENS5_IJNS4_10UnderscoreESX_SX_EEEEENS4_13SM90_TMA_LOADENS4_14ComposedLayoutINS4_7SwizzleILi3ELi4ELi3EEENS4_18smem_ptr_flag_bitsILi32EEENST_INS5_IJNSA_ILi8EEESG_EEENS5_IJSG_SB_EEEEEEEvNS4_8identityES10_NS11_INS12_ILi2ELi5ELi2EEES15_NST_INS5_IJSG_NSA_ILi4EEEEEENS5_IJSB_SG_EEEEEEEvS1B_EENS_8epilogue10collective18CollectiveEpilogueINS1J_23Sm100TmaWarpSpecializedILi4ELi2ELi16ELb1ELb0EEEJSH_NS5_IJNST_ISE_SB_EENST_ISG_SB_EEEEEfSI_fSI_NS1J_6fusion15FusionCallbacksIS1N_NS1R_17LinearCombinationIffffLNS_15FloatRoundStyleE2EEESH_S1Q_JEEENS4_5SM1004TMEM4LOAD26SM100_TMEM_LOAD_16dp128b8xES10_S1A_NS4_17SM75_U32x4_LDSM_NENS4_14SM90_TMA_STOREES1A_NS4_17SM90_U32x4_STSM_NENS4_39AutoVectorizingCopyWithAssumedAlignmentILi128EEEEEEvvEEEEvNT_6ParamsE:
[----:B------:R-:W1:Y:S01]  /*0000*/  LDC R1, c[0x0][0x37c] ;  /* 0x0000df00ff017b82 */ /* 0x000e620000000800 */
[----:B------:R-:W2:Y:S01]  /*0010*/  S2R R77, SR_TID.X ;  /* 0x00000000004d7919 */ /* 0x000ea20000002100 */
[----:B------:R-:W3:Y:S01]  /*0020*/  LDCU.64 UR4, c[0x0][0x890] ;  /* 0x00011200ff0477ac */ /* 0x000ee20008000a00 */
[----:B------:R-:W-:Y:S02]  /*0030*/  PRMT R64, RZ, 0x7610, R64 ;  /* 0x00007610ff407816 */ /* 0x000fe40000000040 */
[----:B------:R-:W-:Y:S01]  /*0040*/  ELECT P5, URZ, PT ;  /* 0x0000000000ff782f */ /* 0x000fe200038a0000 */
[----:B------:R-:W4:Y:S01]  /*0050*/  LDCU.64 UR48, c[0x0][0x358] ;  /* 0x00006b00ff3077ac */ /* 0x000f220008000a00 */
[----:B---3--:R-:W-:-:S04]  /*0060*/  UISETP.NE.U32.AND UP0, UPT, UR4, URZ, UPT ;  /* 0x000000ff0400728c */ /* 0x008fc8000bf05070 */
[----:B------:R-:W-:Y:S01]  /*0070*/  UISETP.NE.AND.EX UP0, UPT, UR5, URZ, UPT, UP0 ;  /* 0x000000ff0500728c */ /* 0x000fe2000bf05300 */
[----:B--2---:R-:W-:-:S05]  /*0080*/  SHF.R.U32.HI R69, RZ, 0x5, R77 ;  /* 0x00000005ff457819 */ /* 0x004fca000001164d */
[----:B------:R-:W2:Y:S02]  /*0090*/  SHFL.IDX PT, R0, R69, RZ, 0x1f ;  /* 0x00001fff45007589 */ /* 0x000ea400000e0000 */
[----:B--2---:R-:W-:Y:S01]  /*00a0*/  R2UR UR8, R0 ;  /* 0x00000000000872ca */ /* 0x004fe200000e0000 */
[----:B-1--4-:R-:W-:-:S14]  /*00b0*/  BRA.U UP0, `(.L_x_0) ;  /* 0x00000001002c7547 */ /* 0x012fdc000b800000 */
[----:B------:R-:W1:Y:S02]  /*00c0*/  LDCU.64 UR6, c[0x0][0x888] ;  /* 0x00011100ff0677ac */ /* 0x000e640008000a00 */
[----:B-1----:R-:W-:-:S04]  /*00d0*/  UISETP.NE.U32.AND UP0, UPT, UR6, URZ, UPT ;  /* 0x000000ff0600728c */ /* 0x002fc8000bf05070 */
[----:B------:R-:W-:-:S09]  /*00e0*/  UISETP.NE.AND.EX UP0, UPT, UR7, URZ, UPT, UP0 ;  /* 0x000000ff0700728c */ /* 0x000fd2000bf05300 */
[----:B------:R-:W-:Y:S05]  /*00f0*/  BRA.U !UP0, `(.L_x_1) ;  /* 0x0000000108107547 */ /* 0x000fea000b800000 */
[----:B------:R-:W1:Y:S02]  /*0100*/  LDC.64 R2, c[0x0][0x888] ;  /* 0x00022200ff027b82 */ /* 0x000e640000000a00 */
[----:B-1----:R1:W5:Y:S01]  /*0110*/  LDG.E R35, desc[UR48][R2.64] ;  /* 0x0000003002237981 */ /* 0x002362000c1e1900 */
[----:B------:R-:W-:Y:S01]  /*0120*/  HFMA2 R64, -RZ, RZ, 0, 5.9604644775390625e-08 ;  /* 0x00000001ff407431 */ /* 0x000fe200000001ff */
[----:B------:R-:W-:Y:S05]  /*0130*/  BRA `(.L_x_0) ;  /* 0x00000000000c7947 */ /* 0x000fea0003800000 */
.L_x_1:
[----:B------:R-:W1:Y:S01]  /*0140*/  LDCU UR6, c[0x0][0x880] ;  /* 0x00011000ff0677ac */ /* 0x000e620008000800 */
[----:B------:R-:W-:Y:S01]  /*0150*/  HFMA2 R64, -RZ, RZ, 0, 5.9604644775390625e-08 ;  /* 0x00000001ff407431 */ /* 0x000fe200000001ff */
[----:B-1----:R-:W-:-:S07]  /*0160*/  MOV R35, UR6 ;  /* 0x0000000600237c02 */ /* 0x002fce0008000f00 */
.L_x_0:
[----:B------:R-:W2:Y:S02]  /*0170*/  LDCU.64 UR6, c[0x0][0x8b0] ;  /* 0x00011600ff0677ac */ /* 0x000ea40008000a00 */
[----:B--2---:R-:W-:-:S04]  /*0180*/  UISETP.NE.U32.AND UP0, UPT, UR6, URZ, UPT ;  /* 0x000000ff0600728c */ /* 0x004fc8000bf05070 */
[----:B------:R-:W-:-:S09]  /*0190*/  UISETP.NE.AND.EX UP0, UPT, UR7, URZ, UPT, UP0 ;  /* 0x000000ff0700728c */ /* 0x000fd2000bf05300 */
[----:B------:R-:W-:Y:S05]  /*01a0*/  BRA.U UP0, `(.L_x_2) ;  /* 0x0000000100247547 */ /* 0x000fea000b800000 */
[----:B------:R-:W2:Y:S02]  /*01b0*/  LDCU.64 UR6, c[0x0][0x8a8] ;  /* 0x00011500ff0677ac */ /* 0x000ea40008000a00 */
[----:B--2---:R-:W-:-:S04]  /*01c0*/  UISETP.NE.U32.AND UP0, UPT, UR6, URZ, UPT ;  /* 0x000000ff0600728c */ /* 0x004fc8000bf05070 */
[----:B------:R-:W-:-:S09]  /*01d0*/  UISETP.NE.AND.EX UP0, UPT, UR7, URZ, UPT, UP0 ;  /* 0x000000ff0700728c */ /* 0x000fd2000bf05300 */
[----:B------:R-:W-:Y:S05]  /*01e0*/  BRA.U !UP0, `(.L_x_3) ;  /* 0x00000001080c7547 */ /* 0x000fea000b800000 */
[----:B-1----:R-:W1:Y:S02]  /*01f0*/  LDC.64 R2, c[0x0][0x8a8] ;  /* 0x00022a00ff027b82 */ /* 0x002e640000000a00 */
[----:B-1----:R2:W5:Y:S01]  /*0200*/  LDG.E R33, desc[UR48][R2.64] ;  /* 0x0000003002217981 */ /* 0x002562000c1e1900 */
[----:B------:R-:W-:Y:S05]  /*0210*/  BRA `(.L_x_2) ;  /* 0x0000000000087947 */ /* 0x000fea0003800000 */
.L_x_3:
[----:B------:R-:W2:Y:S02]  /*0220*/  LDCU UR6, c[0x0][0x8a0] ;  /* 0x00011400ff0677ac */ /* 0x000ea40008000800 */
[----:B--2---:R-:W-:Y:S02]  /*0230*/  MOV R33, UR6 ;  /* 0x0000000600217c02 */ /* 0x004fe40008000f00 */
.L_x_2:
[----:B------:R-:W-:Y:S01]  /*0240*/  IMAD.U32 R0, RZ, RZ, UR8 ;  /* 0x00000008ff007e24 */ /* 0x000fe2000f8e00ff */
[----:B------:R-:W-:Y:S04]  /*0250*/  BSSY.RECONVERGENT B0, `(.L_x_4) ;  /* 0x000000c000007945 */ /* 0x000fe80003800200 */
[C---:B------:R-:W-:Y:S02]  /*0260*/  ISETP.NE.OR P1, PT, R0.reuse, 0x1, !P5 ;  /* 0x000000010000780c */ /* 0x040fe40006f25670 */
[----:B------:R-:W-:-:S11]  /*0270*/  ISETP.NE.OR P0, PT, R0, 0x3, !P5 ;  /* 0x000000030000780c */ /* 0x000fd60006f05670 */
[----:B------:R-:W-:Y:S05]  /*0280*/  @P1 BRA `(.L_x_5) ;  /* 0x0000000000201947 */ /* 0x000fea0003800000 */
[----:B------:R-:W3:Y:S02]  /*0290*/  LDCU.64 UR6, c[0x0][0x348] ;  /* 0x00006900ff0677ac */ /* 0x000ee40008000a00 */
[----:B---3--:R-:W-:Y:S02]  /*02a0*/  UIADD3 UR10, UP1, UPT, UR6, 0x80, URZ ;  /* 0x00000080060a7890 */ /* 0x008fe4000ff3e0ff */
[----:B------:R-:W-:Y:S02]  /*02b0*/  UIADD3 UR6, UP0, UPT, UR6, 0x180, URZ ;  /* 0x0000018006067890 */ /* 0x000fe4000ff1e0ff */
[----:B------:R-:W-:Y:S02]  /*02c0*/  UIADD3.X UR11, UPT, UPT, URZ, UR7, URZ, UP1, !UPT ;  /* 0x00000007ff0b7290 */ /* 0x000fe40008ffe4ff */
[----:B------:R-:W-:-:S07]  /*02d0*/  UIADD3.X UR7, UPT, UPT, URZ, UR7, URZ, UP0, !UPT ;  /* 0x00000007ff077290 */ /* 0x000fce00087fe4ff */
[----:B------:R3:W-:Y:S02]  /*02e0*/  UTMACCTL.PF [UR10] ;  /* 0x000000000a0079b9 */ /* 0x0007e40008040000 */
[----:B------:R3:W-:Y:S02]  /*02f0*/  UTMACCTL.PF [UR6] ;  /* 0x00000000060079b9 */ /* 0x0007e40008040000 */
[----:B---3--:R-:W-:Y:S01]  /*0300*/  NOP ;  /* 0x0000000000007918 */ /* 0x008fe20000000000 */
.L_x_5:
[----:B------:R-:W-:Y:S05]  /*0310*/  BSYNC.RECONVERGENT B0 ;  /* 0x0000000000007941 */ /* 0x000fea0003800200 */
.L_x_4:
[----:B------:R-:W-:Y:S04]  /*0320*/  BSSY.RECONVERGENT B0, `(.L_x_6) ;  /* 0x000000a000007945 */ /* 0x000fe80003800200 */
        /* <DEDUP_REMOVED lines=9> */
.L_x_7:
[----:B------:R-:W-:Y:S05]  /*03c0*/  BSYNC.RECONVERGENT B0 ;  /* 0x0000000000007941 */ /* 0x000fea0003800200 */
.L_x_6:
[----:B------:R-:W3:Y:S01]  /*03d0*/  LDCU.64 UR6, c[0x0][0x888] ;  /* 0x00011100ff0677ac */ /* 0x000ee20008000a00 */
[----:B------:R-:W-:Y:S02]  /*03e0*/  UISETP.EQ.U32.AND UP1, UPT, UR4, URZ, UPT ;  /* 0x000000ff0400728c */ /* 0x000fe4000bf22070 */
[----:B------:R-:W-:Y:S02]  /*03f0*/  UPLOP3.LUT UP2, UPT, UPT, UPT, UPT, 0x80, 0x8 ;  /* 0x000000000008789c */ /* 0x000fe40003f4f070 */
[----:B---3--:R-:W-:-:S04]  /*0400*/  UISETP.NE.U32.AND UP0, UPT, UR6, URZ, UPT ;  /* 0x000000ff0600728c */ /* 0x008fc8000bf05070 */
[----:B------:R-:W-:-:S04]  /*0410*/  UISETP.NE.AND.EX UP0, UPT, UR7, URZ, UPT, UP0 ;  /* 0x000000ff0700728c */ /* 0x000fc8000bf05300 */
[----:B------:R-:W-:-:S04]  /*0420*/  UISETP.EQ.OR.EX UP3, UPT, UR5, URZ, !UP0, UP1 ;  /* 0x000000ff0500728c */ /* 0x000fc8000c762710 */
[----:B------:R-:W-:-:S05]  /*0430*/  UP2UR UR50, UPR, URZ, 0x8 ;  /* 0x00000008ff327883 */ /* 0x000fca0008000000 */
[----:B------:R-:W-:Y:S07]  /*0440*/  BRA.U !UP3, `(.L_x_8) ;  /* 0x000000010b207547 */ /* 0x000fee000b800000 */
[----:B------:R-:W-:Y:S01]  /*0450*/  UISETP.NE.U32.AND UP2, UPT, UR4, URZ, UPT ;  /* 0x000000ff0400728c */ /* 0x000fe2000bf45070 */
[----:B-----5:R-:W-:Y:S01]  /*0460*/  FSETP.NEU.AND P0, PT, R35, RZ, PT ;  /* 0x000000ff2300720b */ /* 0x020fe20003f0d000 */
[----:B------:R-:W-:Y:S02]  /*0470*/  USEL UR4, URZ, 0xffffffff, UP0 ;  /* 0xffffffffff047887 */ /* 0x000fe40008000000 */
[----:B------:R-:W-:-:S10]  /*0480*/  UISETP.NE.AND.EX UP2, UPT, UR5, URZ, UPT, UP2 ;  /* 0x000000ff0500728c */ /* 0x000fd4000bf45320 */
[----:B------:R-:W-:Y:S01]  /*0490*/  VOTEU.ANY UP1, P0 ;  /* 0x0000000000ff7886 */ /* 0x000fe20000020100 */
[----:B------:R-:W-:-:S04]  /*04a0*/  @!UP2 USEL UR4, URZ, 0xffffffff, UP1 ;  /* 0xffffffffff04a887 */ /* 0x000fc80008800000 */
[----:B------:R-:W-:-:S04]  /*04b0*/  ULOP3.LUT UR4, UR4, 0x1, URZ, 0xc0, !UPT ;  /* 0x0000000104047892 */ /* 0x000fc8000f8ec0ff */
[----:B------:R-:W-:-:S11]  /*04c0*/  UISETP.NE.U32.AND UP2, UPT, UR4, 0x1, UPT ;  /* 0x000000010400788c */ /* 0x000fd6000bf45070 */
.L_x_8:
[----:B-12---:R-:W1:Y:S01]  /*04d0*/  SHFL.IDX PT, R2, R69, RZ, 0x1f ;  /* 0x00001fff45027589 */ /* 0x006e6200000e0000 */
[----:B------:R-:W-:-:S04]  /*04e0*/  UISETP.NE.AND UP1, UPT, UR8, 0x2, UPT ;  /* 0x000000020800788c */ /* 0x000fc8000bf25270 */
[----:B------:R-:W-:Y:S01]  /*04f0*/  USEL UR6, URZ, 0x1, UP1 ;  /* 0x00000001ff067887 */ /* 0x000fe20008800000 */
[----:B-1----:R-:W-:-:S13]  /*0500*/  ISETP.NE.AND P0, PT, R2, RZ, PT ;  /* 0x000000ff0200720c */ /* 0x002fda0003f05270 */
[----:B------:R-:W-:Y:S05]  /*0510*/  @P0 BRA `(.L_x_9) ;  /* 0x0000000000680947 */ /* 0x000fea0003800000 */
[----:B------:R-:W1:Y:S01]  /*0520*/  S2UR UR5, SR_CgaCtaId ;  /* 0x00000000000579c3 */ /* 0x000e620000008800 */
[----:B------:R-:W-:Y:S01]  /*0530*/  UMOV UR7, 0x400 ;  /* 0x0000040000077882 */ /* 0x000fe20000000000 */
[----:B------:R-:W-:Y:S01]  /*0540*/  UMOV UR4, 0x1 ;  /* 0x0000000100047882 */ /* 0x000fe20000000000 */
[----:B------:R-:W-:Y:S01]  /*0550*/  ELECT P0, URZ, PT ;  /* 0x0000000000ff782f */ /* 0x000fe20003800000 */
[----:B------:R-:W-:-:S04]  /*0560*/  UIADD3 UR10, UPT, UPT, -UR4, 0x100000, URZ ;  /* 0x00100000040a7890 */ /* 0x000fc8000fffe1ff */
[----:B------:R-:W-:Y:S02]  /*0570*/  USHF.L.U32 UR11, UR10, 0xb, URZ ;  /* 0x0000000b0a0b7899 */ /* 0x000fe400080006ff */
[----:B------:R-:W-:Y:S02]  /*0580*/  USHF.L.U32 UR10, UR10, 0x1, URZ ;  /* 0x000000010a0a7899 */ /* 0x000fe400080006ff */
[----:B-1----:R-:W-:Y:S01]  /*0590*/  ULEA UR5, UR5, UR7, 0x18 ;  /* 0x0000000705057291 */ /* 0x002fe2000f8ec0ff */
[----:B------:R-:W1:Y:S11]  /*05a0*/  FENCE.VIEW.ASYNC.S ;  /* 0x00000000000073c6 */ /* 0x000e760000000000 */
[----:B-1----:R1:W2:Y:S01]  /*05b0*/  SYNCS.EXCH.64 URZ, [UR5], UR10 ;  /* 0x0000000a05ff75b2 */ /* 0x0022a20008000100 */
[----:B------:R1:W3:Y:S01]  /*05c0*/  SYNCS.EXCH.64 URZ, [UR5+0x40], UR10 ;  /* 0x0000400a05ff75b2 */ /* 0x0002e20008000100 */
[----:B------:R1:W4:Y:S01]  /*05d0*/  SYNCS.EXCH.64 URZ, [UR5+0x8], UR10 ;  /* 0x0000080a05ff75b2 */ /* 0x0003220008000100 */
[----:B------:R1:W1:Y:S01]  /*05e0*/  SYNCS.EXCH.64 URZ, [UR5+0x48], UR10 ;  /* 0x0000480a05ff75b2 */ /* 0x0002620008000100 */
        /* <DEDUP_REMOVED lines=12> */
[----:B------:R-:W-:Y:S01]  /*06b0*/  NOP ;  /* 0x0000000000007918 */ /* 0x000fe20000000000 */
.L_x_9:
[----:B------:R-:W2:Y:S01]  /*06c0*/  SHFL.IDX PT, R2, R69, RZ, 0x1f ;  /* 0x00001fff45027589 */ /* 0x000ea200000e0000 */
[----:B------:R-:W-:Y:S01]  /*06d0*/  NOP ;  /* 0x0000000000007918 */ /* 0x000fe20000000000 */
[----:B--2---:R-:W-:-:S13]  /*06e0*/  ISETP.NE.AND P0, PT, R2, 0x1, PT ;  /* 0x000000010200780c */ /* 0x004fda0003f05270 */
[----:B------:R-:W-:Y:S05]  /*06f0*/  @P0 BRA `(.L_x_10) ;  /* 0x0000000000580947 */ /* 0x000fea0003800000 */
[----:B------:R-:W2:Y:S01]  /*0700*/  S2UR UR7, SR_CgaCtaId ;  /* 0x00000000000779c3 */ /* 0x000ea20000008800 */
[----:B------:R-:W-:Y:S01]  /*0710*/  UMOV UR9, 0x400 ;  /* 0x0000040000097882 */ /* 0x000fe20000000000 */
[----:B-1----:R-:W-:Y:S01]  /*0720*/  UMOV UR5, 0x20 ;  /* 0x0000002000057882 */ /* 0x002fe20000000000 */
[----:B------:R-:W-:Y:S01]  /*0730*/  UMOV UR4, 0x80 ;  /* 0x0000008000047882 */ /* 0x000fe20000000000 */
[----:B------:R-:W-:-:S04]  /*0740*/  UIADD3 UR10, UPT, UPT, -UR5, 0x100000, URZ ;  /* 0x00100000050a7890 */ /* 0x000fc8000fffe1ff */
[----:B------:R-:W-:Y:S02]  /*0750*/  USHF.L.U32 UR11, UR10, 0xb, URZ ;  /* 0x0000000b0a0b7899 */ /* 0x000fe400080006ff */
[----:B------:R-:W-:Y:S02]  /*0760*/  USHF.L.U32 UR10, UR10, 0x1, URZ ;  /* 0x000000010a0a7899 */ /* 0x000fe400080006ff */
[----:B------:R-:W-:-:S04]  /*0770*/  UIADD3 UR4, UPT, UPT, -UR4, 0x100000, URZ ;  /* 0x0010000004047890 */ /* 0x000fc8000fffe1ff */
[----:B------:R-:W-:Y:S02]  /*0780*/  USHF.L.U32 UR5, UR4, 0xb, URZ ;  /* 0x0000000b04057899 */ /* 0x000fe400080006ff */
[----:B------:R-:W-:Y:S01]  /*0790*/  USHF.L.U32 UR4, UR4, 0x1, URZ ;  /* 0x0000000104047899 */ /* 0x000fe200080006ff */
[----:B------:R-:W-:Y:S01]  /*07a0*/  ELECT P0, URZ, PT ;  /* 0x0000000000ff782f */ /* 0x000fe20003800000 */
[----:B--2---:R-:W-:Y:S01]  /*07b0*/  ULEA UR7, UR7, UR9, 0x18 ;  /* 0x0000000907077291 */ /* 0x004fe2000f8ec0ff */
[----:B------:R-:W1:Y:S11]  /*07c0*/  FENCE.VIEW.ASYNC.S ;  /* 0x00000000000073c6 */ /* 0x000e760000000000 */
[----:B-1----:R2:W1:Y:S01]  /*07d0*/  SYNCS.EXCH.64 URZ, [UR7+0x80], UR10 ;  /* 0x0000800a07ff75b2 */ /* 0x0024620008000100 */
[----:B------:R2:W1:Y:S01]  /*07e0*/  SYNCS.EXCH.64 URZ, [UR7+0xa0], UR4 ;  /* 0x0000a00407ff75b2 */ /* 0x0004620008000100 */
[----:B------:R2:W1:Y:S01]  /*07f0*/  SYNCS.EXCH.64 URZ, [UR7+0x88], UR10 ;  /* 0x0000880a07ff75b2 */ /* 0x0004620008000100 */
[----:B------:R2:W1:Y:S01]  /*0800*/  SYNCS.EXCH.64 URZ, [UR7+0xa8], UR4 ;  /* 0x0000a80407ff75b2 */ /* 0x0004620008000100 */
[----:B------:R2:W1:Y:S01]  /*0810*/  SYNCS.EXCH.64 URZ, [UR7+0x90], UR10 ;  /* 0x0000900a07ff75b2 */ /* 0x0004620008000100 */
[----:B------:R2:W1:Y:S01]  /*0820*/  SYNCS.EXCH.64 URZ, [UR7+0xb0], UR4 ;  /* 0x0000b00407ff75b2 */ /* 0x0004620008000100 */
[----:B------:R2:W1:Y:S01]  /*0830*/  SYNCS.EXCH.64 URZ, [UR7+0x98], UR10 ;  /* 0x0000980a07ff75b2 */ /* 0x0004620008000100 */
[----:B------:R2:W1:Y:S02]  /*0840*/  SYNCS.EXCH.64 URZ, [UR7+0xb8], UR4 ;  /* 0x0000b80407ff75b2 */ /* 0x0004640008000100 */
[----:B--2---:R-:W-:Y:S01]  /*0850*/  NOP ;  /* 0x0000000000007918 */ /* 0x004fe20000000000 */
.L_x_10:
[----:B------:R-:W2:Y:S01]  /*0860*/  SHFL.IDX PT, R2, R69, RZ, 0x1f ;  /* 0x00001fff45027589 */ /* 0x000ea200000e0000 */
[----:B------:R-:W-:Y:S01]  /*0870*/  NOP ;  /* 0x0000000000007918 */ /* 0x000fe20000000000 */
[----:B--2---:R-:W-:-:S13]  /*0880*/  ISETP.NE.AND P0, PT, R2, 0x3, PT ;  /* 0x000000030200780c */ /* 0x004fda0003f05270 */
[----:B------:R-:W-:Y:S05]  /*0890*/  @P0 BRA `(.L_x_11) ;  /* 0x0000000000300947 */ /* 0x000fea0003800000 */
[----:B-1----:R-:W1:Y:S01]  /*08a0*/  S2UR UR5, SR_CgaCtaId ;  /* 0x00000000000579c3 */ /* 0x002e620000008800 */
        /* <DEDUP_REMOVED lines=8> */
[----:B-1----:R2:W1:Y:S01]  /*0930*/  SYNCS.EXCH.64 URZ, [UR5+0xc0], UR10 ;  /* 0x0000c00a05ff75b2 */ /* 0x0024620008000100 */
[----:B------:R2:W1:Y:S02]  /*0940*/  SYNCS.EXCH.64 URZ, [UR5+0xc8], UR10 ;  /* 0x0000c80a05ff75b2 */ /* 0x0004640008000100 */
[----:B--2---:R-:W-:Y:S01]  /*0950*/  NOP ;  /* 0x0000000000007918 */ /* 0x004fe20000000000 */
.L_x_11:
[----:B------:R-:W2:Y:S01]  /*0960*/  SHFL.IDX PT, R2, R69, RZ, 0x1f ;  /* 0x00001fff45027589 */ /* 0x000ea200000e0000 */
[----:B------:R-:W-:Y:S01]  /*0970*/  NOP ;  /* 0x0000000000007918 */ /* 0x000fe20000000000 */
[----:B--2---:R-:W-:-:S13]  /*0980*/  ISETP.NE.AND P0, PT, R2, 0x4, PT ;  /* 0x000000040200780c */ /* 0x004fda0003f05270 */
[----:B------:R-:W-:Y:S05]  /*0990*/  @P0 BRA `(.L_x_12) ;  /* 0x00000000004c0947 */ /* 0x000fea0003800000 */
[----:B-1----:R-:W1:Y:S01]  /*09a0*/  S2UR UR5, SR_CgaCtaId ;  /* 0x00000000000579c3 */ /* 0x002e620000008800 */
[----:B------:R-:W-:Y:S01]  /*09b0*/  UMOV UR9, 0x100 ;  /* 0x0000010000097882 */ /* 0x000fe20000000000 */
[----:B------:R-:W-:Y:S01]  /*09c0*/  UMOV UR7, 0x400 ;  /* 0x0000040000077882 */ /* 0x000fe20000000000 */
[----:B------:R-:W-:Y:S01]  /*09d0*/  USEL UR9, UR9, 0xe0, UP2 ;  /* 0x000000e009097887 */ /* 0x000fe20009000000 */
[----:B------:R-:W-:Y:S01]  /*09e0*/  UMOV UR4, 0x1 ;  /* 0x0000000100047882 */ /* 0x000fe20000000000 */
[----:B------:R-:W-:Y:S01]  /*09f0*/  ELECT P0, URZ, PT ;  /* 0x0000000000ff782f */ /* 0x000fe20003800000 */
[----:B------:R-:W-:-:S04]  /*0a00*/  UIADD3 UR10, UPT, UPT, -UR4, 0x100000, URZ ;  /* 0x00100000040a7890 */ /* 0x000fc8000fffe1ff */
[----:B------:R-:W-:Y:S02]  /*0a10*/  USHF.L.U32 UR11, UR10, 0xb, URZ ;  /* 0x0000000b0a0b7899 */ /* 0x000fe400080006ff */
[----:B------:R-:W-:Y:S02]  /*0a20*/  USHF.L.U32 UR10, UR10, 0x1, URZ ;  /* 0x000000010a0a7899 */ /* 0x000fe400080006ff */
[----:B------:R-:W-:-:S04]  /*0a30*/  UIADD3 UR12, UPT, UPT, -UR9, 0x100000, URZ ;  /* 0x00100000090c7890 */ /* 0x000fc8000fffe1ff */
[----:B------:R-:W-:Y:S02]  /*0a40*/  USHF.L.U32 UR13, UR12, 0xb, URZ ;  /* 0x0000000b0c0d7899 */ /* 0x000fe400080006ff */
[----:B------:R-:W-:Y:S02]  /*0a50*/  USHF.L.U32 UR12, UR12, 0x1, URZ ;  /* 0x000000010c0c7899 */ /* 0x000fe400080006ff */
[----:B-1----:R-:W-:Y:S01]  /*0a60*/  ULEA UR5, UR5, UR7, 0x18 ;  /* 0x0000000705057291 */ /* 0x002fe2000f8ec0ff */
[----:B------:R-:W1:Y:S11]  /*0a70*/  FENCE.VIEW.ASYNC.S ;  /* 0x00000000000073c6 */ /* 0x000e760000000000 */
[----:B-1----:R2:W1:Y:S01]  /*0a80*/  SYNCS.EXCH.64 URZ, [UR5+0xd0], UR10 ;  /* 0x0000d00a05ff75b2 */ /* 0x0024620008000100 */
[----:B------:R2:W1:Y:S01]  /*0a90*/  SYNCS.EXCH.64 URZ, [UR5+0xe0], UR12 ;  /* 0x0000e00c05ff75b2 */ /* 0x0004620008000100 */
[----:B------:R2:W1:Y:S01]  /*0aa0*/  SYNCS.EXCH.64 URZ, [UR5+0xd8], UR10 ;  /* 0x0000d80a05ff75b2 */ /* 0x0004620008000100 */
[----:B------:R2:W1:Y:S02]  /*0ab0*/  SYNCS.EXCH.64 URZ, [UR5+0xe8], UR12 ;  /* 0x0000e80c05ff75b2 */ /* 0x0004640008000100 */
[----:B--2---:R-:W-:Y:S01]  /*0ac0*/  NOP ;  /* 0x0000000000007918 */ /* 0x004fe20000000000 */
.L_x_12:
        /* <DEDUP_REMOVED lines=26> */
.L_x_13:
        /* <DEDUP_REMOVED lines=18> */
.L_x_14:
[----:B-1----:R-:W1:Y:S01]  /*0d90*/  S2UR UR5, SR_CTAID.X ;  /* 0x00000000000579c3 */ /* 0x002e620000002500 */
[----:B------:R-:W-:-:S05]  /*0da0*/  CS2R.32 R63, SR_CgaSize ;  /* 0x00000000003f7805 */ /* 0x000fca0000008a00 */
[----:B------:R-:W-:-:S05]  /*0db0*/  IMAD R63, R63, -0xa0, RZ ;  /* 0xffffff603f3f7824 */ /* 0x000fca00078e02ff */
[----:B------:R-:W-:-:S14]  /*0dc0*/  R2UR UR9, R63 ;  /* 0x000000003f0972ca */ /* 0x000fdc00000e0000 */
[----:B------:R-:W2:Y:S01]  /*0dd0*/  LDCU UR9, c[0x0][UR9+0x2b0] ;  /* 0x00005600090977ac */ /* 0x000ea20008000800 */
[----:B------:R-:W-:Y:S01]  /*0de0*/  NOP ;  /* 0x0000000000007918 */ /* 0x000fe20000000000 */
[----:B------:R-:W-:-:S05]  /*0df0*/  CS2R.32 R63, SR_CgaSize ;  /* 0x00000000003f7805 */ /* 0x000fca0000008a00 */
[----:B------:R-:W-:-:S05]  /*0e00*/  IMAD R63, R63, -0xa0, RZ ;  /* 0xffffff603f3f7824 */ /* 0x000fca00078e02ff */
[----:B------:R-:W-:-:S14]  /*0e10*/  R2UR UR7, R63 ;  /* 0x000000003f0772ca */ /* 0x000fdc00000e0000 */
[----:B------:R-:W3:Y:S01]  /*0e20*/  LDCU UR7, c[0x0][UR7+0x2b4] ;  /* 0x00005680070777ac */ /* 0x000ee20008000800 */
[----:B------:R-:W4:Y:S08]  /*0e30*/  S2UR UR4, SR_CTAID.Y ;  /* 0x00000000000479c3 */ /* 0x000f300000002600 */
[----:B------:R-:W3:Y:S01]  /*0e40*/  LDC R10, c[0x0][0xb24] ;  /* 0x0002c900ff0a7b82 */ /* 0x000ee20000000800 */
[----:B-1----:R-:W-:-:S02]  /*0e50*/  I2FP.F32.U32 R63, UR5 ;  /* 0x00000005003f7c45 */ /* 0x002fc40008201000 */
[----:B------:R-:W-:-:S05]  /*0e60*/  CS2R.32 R3, SR_CgaSize ;  /* 0x0000000000037805 */ /* 0x000fca0000008a00 */
[----:B------:R-:W-:-:S06]  /*0e70*/  IMAD R3, R3, -0xa0, RZ ;  /* 0xffffff6003037824 */ /* 0x000fcc00078e02ff */
[----:B------:R-:W1:Y:S01]  /*0e80*/  LDC R3, c[0x0][R3+0x2a0] ;  /* 0x0000a80003037b82 */ /* 0x000e620000000800 */
[----:B------:R-:W-:Y:S01]  /*0e90*/  MOV R15, UR5 ;  /* 0x00000005000f7c02 */ /* 0x000fe20008000f00 */
[----:B--2---:R-:W-:Y:S01]  /*0ea0*/  FMUL R63, R63, UR9 ;  /* 0x000000093f3f7c20 */ /* 0x004fe20008400000 */
[----:B----4-:R-:W-:Y:S02]  /*0eb0*/  I2FP.F32.U32 R62, UR4 ;  /* 0x00000004003e7c45 */ /* 0x010fe40008201000 */
[----:B------:R-:W-:-:S05]  /*0ec0*/  CS2R.32 R2, SR_CgaSize ;  /* 0x0000000000027805 */ /* 0x000fca0000008a00 */
[----:B------:R-:W-:-:S06]  /*0ed0*/  IMAD R2, R2, -0xa0, RZ ;  /* 0xffffff6002027824 */ /* 0x000fcc00078e02ff */
[----:B------:R-:W2:Y:S01]  /*0ee0*/  LDC R2, c[0x0][R2+0x2a4] ;  /* 0x0000a90002027b82 */ /* 0x000ea20000000800 */
[----:B------:R-:W-:Y:S01]  /*0ef0*/  MOV R14, UR4 ;  /* 0x00000004000e7c02 */ /* 0x000fe20008000f00 */
[----:B------:R-:W4:Y:S01]  /*0f00*/  F2I.U32.TRUNC.NTZ R63, R63 ;  /* 0x0000003f003f7305 */ /* 0x000f22000020f000 */
[----:B---3--:R-:W-:-:S05]  /*0f10*/  FMUL R62, R62, UR7 ;  /* 0x000000073e3e7c20 */ /* 0x008fca0008400000 */
[----:B------:R-:W-:Y:S01]  /*0f20*/  BAR.SYNC.DEFER_BLOCKING 0x0 ;  /* 0x0000000000007b1d */ /* 0x000fe20000010000 */
[----:B------:R-:W-:-:S05]  /*0f30*/  ISETP.GE.AND P0, PT, R10, 0x1, PT ;  /* 0x000000010a00780c */ /* 0x000fca0003f06270 */
[----:B------:R-:W3:Y:S02]  /*0f40*/  F2I.U32.TRUNC.NTZ R62, R62 ;  /* 0x0000003e003e7305 */ /* 0x000ee4000020f000 */
[----:B------:R-:W2:Y:S01]  /*0f50*/  S2UR UR44, SR_CTAID.Z ;  /* 0x00000000002c79c3 */ /* 0x000ea20000002700 */
[----:B----4-:R-:W-:-:S05]  /*0f60*/  IADD3 R63, PT, PT, -R63, RZ, RZ ;  /* 0x000000ff3f3f7210 */ /* 0x010fca0007ffe1ff */
[----:B-1----:R-:W-:Y:S01]  /*0f70*/  IMAD R63, R3, R63, UR5 ;  /* 0x00000005033f7e24 */ /* 0x002fe2000f8e023f */
[----:B---3--:R-:W-:-:S05]  /*0f80*/  IADD3 R62, PT, PT, -R62, RZ, RZ ;  /* 0x000000ff3e3e7210 */ /* 0x008fca0007ffe1ff */
[----:B--2---:R-:W-:Y:S01]  /*0f90*/  IMAD R62, R2, R62, UR4 ;  /* 0x00000004023e7e24 */ /* 0x004fe2000f8e023e */
[----:B------:R-:W-:Y:S06]  /*0fa0*/  @!P0 BRA `(.L_x_15) ;  /* 0x0000000000b88947 */ /* 0x000fec0003800000 */
[----:B------:R-:W1:Y:S01]  /*0fb0*/  LDC.64 R4, c[0x0][0xb18] ;  /* 0x0002c600ff047b82 */ /* 0x000e620000000a00 */
[----:B------:R-:W-:-:S07]  /*0fc0*/  ISETP.NE.AND P0, PT, R10, 0x1, PT ;  /* 0x000000010a00780c */ /* 0x000fce0003f05270 */
[----:B------:R-:W2:Y:S08]  /*0fd0*/  LDC R9, c[0x0][0xb0c] ;  /* 0x0002c300ff097b82 */ /* 0x000eb00000000800 */
[----:B------:R-:W3:Y:S08]  /*0fe0*/  LDC R12, c[0x0][0x370] ;  /* 0x0000dc00ff0c7b82 */ /* 0x000ef00000000800 */
[----:B------:R-:W4:Y:S01]  /*0ff0*/  LDC R11, c[0x0][0x374] ;  /* 0x0000dd00ff0b7b82 */ /* 0x000f220000000800 */
[----:B-1----:R-:W-:-:S07]  /*1000*/  ISETP.NE.AND P1, PT, R4, 0x1, PT ;  /* 0x000000010400780c */ /* 0x002fce0003f25270 */
[----:B------:R-:W3:Y:S01]  /*1010*/  LDC.64 R6, c[0x0][0xb10] ;  /* 0x0002c400ff067b82 */ /* 0x000ee20000000a00 */
[----:B--2---:R-:W-:-:S07]  /*1020*/  ISETP.NE.AND P2, PT, R9, 0x1, PT ;  /* 0x000000010900780c */ /* 0x004fce0003f45270 */
[----:B------:R-:W1:Y:S08]  /*1030*/  LDC R8, c[0x0][0xb20] ;  /* 0x0002c800ff087b82 */ /* 0x000e700000000800 */
[----:B------:R-:W2:Y:S01]  /*1040*/  LDC.64 R2, c[0x0][0xb28] ;  /* 0x0002ca00ff027b82 */ /* 0x000ea20000000a00 */
[----:B----4-:R-:W-:-:S04]  /*1050*/  IMAD.HI.U32 R13, R11, R5, RZ ;  /* 0x000000050b0d7227 */ /* 0x010fc800078e00ff */
[----:B------:R-:W-:-:S04]  /*1060*/  IMAD.HI.U32 R5, R14, R5, RZ ;  /* 0x000000050e057227 */ /* 0x000fc800078e00ff */
[----:B---3--:R-:W-:-:S05]  /*1070*/  IMAD.HI.U32 R16, R12, R6, RZ ;  /* 0x000000060c107227 */ /* 0x008fca00078e00ff */
[-C--:B------:R-:W-:Y:S01]  /*1080*/  @P2 SHF.R.U32.HI R12, RZ, R7.reuse, R16 ;  /* 0x00000007ff0c2219 */ /* 0x080fe20000011610 */
[----:B------:R-:W-:Y:S01]  /*1090*/  IMAD.HI.U32 R16, R15, R6, RZ ;  /* 0x000000060f107227 */ /* 0x000fe200078e00ff */
[-C--:B-1----:R-:W-:Y:S02]  /*10a0*/  @P1 SHF.R.U32.HI R11, RZ, R8.reuse, R13 ;  /* 0x00000008ff0b1219 */ /* 0x082fe4000001160d */
[----:B------:R-:W-:Y:S02]  /*10b0*/  SHF.R.U32.HI R5, RZ, R8, R5 ;  /* 0x00000008ff057219 */ /* 0x000fe40000011605 */
[----:B------:R-:W-:Y:S02]  /*10c0*/  SHF.R.U32.HI R16, RZ, R7, R16 ;  /* 0x00000007ff107219 */ /* 0x000fe40000011610 */
[----:B------:R-:W-:Y:S01]  /*10d0*/  SEL R5, R14, R5, !P1 ;  /* 0x000000050e057207 */ /* 0x000fe20004800000 */
[----:B--2---:R-:W-:Y:S01]  /*10e0*/  IMAD.HI.U32 R13, R11, R2, RZ ;  /* 0x000000020b0d7227 */ /* 0x004fe200078e00ff */
[----:B------:R-:W-:-:S03]  /*10f0*/  SEL R16, R15, R16, !P2 ;  /* 0x000000100f107207 */ /* 0x000fc60005000000 */
[----:B------:R-:W-:Y:S01]  /*1100*/  IMAD.HI.U32 R6, R12, R2, RZ ;  /* 0x000000020c067227 */ /* 0x000fe200078e00ff */
[----:B------:R-:W-:-:S04]  /*1110*/  @P0 SHF.R.U32.HI R11, RZ, R3, R13 ;  /* 0x00000003ff0b0219 */ /* 0x000fc8000001160d */
[----:B------:R-:W-:Y:S01]  /*1120*/  @P0 SHF.R.U32.HI R12, RZ, R3, R6 ;  /* 0x00000003ff0c0219 */ /* 0x000fe20000011606 */
[----:B------:R-:W-:-:S04]  /*1130*/  IMAD R11, R11, R10, RZ ;  /* 0x0000000a0b0b7224 */ /* 0x000fc800078e02ff */
[----:B------:R-:W-:Y:S01]  /*1140*/  IMAD R6, R12, R10, RZ ;  /* 0x0000000a0c067224 */ /* 0x000fe200078e02ff */
[----:B------:R-:W-:-:S04]  /*1150*/  ISETP.GE.AND P1, PT, R5, R11, PT ;  /* 0x0000000b0500720c */ /* 0x000fc80003f26270 */
[----:B------:R-:W-:Y:S01]  /*1160*/  ISETP.GE.OR P1, PT, R16, R6, P1 ;  /* 0x000000061000720c */ /* 0x000fe20000f26670 */
[----:B------:R-:W-:-:S05]  /*1170*/  IMAD.HI.U32 R6, R5, R2, RZ ;  /* 0x0000000205067227 */ /* 0x000fca00078e00ff */
[----:B------:R-:W-:-:S04]  /*1180*/  SHF.R.U32.HI R6, RZ, R3, R6 ;  /* 0x00000003ff067219 */ /* 0x000fc80000011606 */
[----:B------:R-:W-:-:S03]  /*1190*/  SEL R6, R5, R6, !P0 ;  /* 0x0000000605067207 */ /* 0x000fc60004000000 */
[----:B------:R-:W-:Y:S01]  /*11a0*/  @!P1 IMAD.HI.U32 R7, R16, R2, RZ ;  /* 0x0000000210079227 */ /* 0x000fe200078e00ff */
[----:B------:R-:W-:-:S04]  /*11b0*/  IADD3 R2, PT, PT, -R6, RZ, RZ ;  /* 0x000000ff06027210 */ /* 0x000fc80007ffe1ff */
[----:B------:R-:W-:Y:S01]  /*11c0*/  @!P1 SHF.R.U32.HI R3, RZ, R3, R7 ;  /* 0x00000003ff039219 */ /* 0x000fe20000011607 */
[----:B------:R-:W-:Y:S01]  /*11d0*/  IMAD R2, R10, R2, R5 ;  /* 0x000000020a027224 */ /* 0x000fe200078e0205 */
[----:B------:R-:W-:Y:S02]  /*11e0*/  IADD3 R7, PT, PT, -R5, RZ, RZ ;  /* 0x000000ff05077210 */ /* 0x000fe40007ffe1ff */
[----:B------:R-:W-:-:S03]  /*11f0*/  @!P1 SEL R3, R16, R3, !P0 ;  /* 0x0000000310039207 */ /* 0x000fc60004000000 */
[----:B------:R-:W-:Y:S02]  /*1200*/  IMAD R7, R4, R7, R14 ;  /* 0x0000000704077224 */ /* 0x000fe400078e020e */
[--C-:B------:R-:W-:Y:S02]  /*1210*/  @!P1 IMAD.IADD R6, R6, 0x1, -R3.reuse ;  /* 0x0000000106069824 */ /* 0x100fe400078e0a03 */
[----:B------:R-:W-:Y:S01]  /*1220*/  @!P1 IMAD R3, R2, R12, R3 ;  /* 0x0000000c02039224 */ /* 0x000fe200078e0203 */
[----:B------:R-:W-:Y:S01]  /*1230*/  IADD3 R2, PT, PT, -R16, RZ, RZ ;  /* 0x000000ff10027210 */ /* 0x000fe20007ffe1ff */
[----:B------:R-:W-:Y:S02]  /*1240*/  @!P1 IMAD R5, R6, R10, R16 ;  /* 0x0000000a06059224 */ /* 0x000fe400078e0210 */
[----:B------:R-:W-:Y:S02]  /*1250*/  @!P1 IMAD.MOV.U32 R16, RZ, RZ, R3 ;  /* 0x000000ffff109224 */ /* 0x000fe400078e0003 */
[----:B------:R-:W-:-:S02]  /*1260*/  IMAD R2, R9, R2, R15 ;  /* 0x0000000209027224 */ /* 0x000fc400078e020f */
[----:B------:R-:W-:Y:S02]  /*1270*/  IMAD R14, R5, R4, R7 ;  /* 0x00000004050e7224 */ /* 0x000fe400078e0207 */
[----:B------:R-:W-:Y:S02]  /*1280*/  IMAD R15, R16, R9, R2 ;  /* 0x00000009100f7224 */ /* 0x000fe400078e0202 */
.L_x_15:
[----:B------:R-:W1:Y:S01]  /*1290*/  LDCU UR4, c[0x0][0xb30] ;  /* 0x00016600ff0477ac */ /* 0x000e620008000800 */
[----:B------:R-:W2:Y:S08]  /*12a0*/  S2UR UR37, SR_CgaCtaId ;  /* 0x00000000002579c3 */ /* 0x000eb00000008800 */
[----:B------:R-:W3:Y:S01]  /*12b0*/  LDC R26, c[0x0][0xb24] ;  /* 0x0002c900ff1a7b82 */ /* 0x000ee20000000800 */
[----:B-1----:R-:W-:-:S09]  /*12c0*/  UISETP.NE.AND UP1, UPT, UR4, 0x1, UPT ;  /* 0x000000010400788c */ /* 0x002fd2000bf25270 */
[----:B--2---:R-:W-:Y:S05]  /*12d0*/  BRA.U UP1, `(.L_x_16) ;  /* 0x0000000101407547 */ /* 0x004fea000b800000 */
[----:B------:R-:W1:Y:S08]  /*12e0*/  LDC.64 R4, c[0x0][0xb10] ;  /* 0x0002c400ff047b82 */ /* 0x000e700000000a00 */
[----:B------:R-:W2:Y:S08]  /*12f0*/  LDC.64 R2, c[0x0][0xb18] ;  /* 0x0002c600ff027b82 */ /* 0x000eb00000000a00 */
[----:B------:R-:W4:Y:S08]  /*1300*/  LDC R6, c[0x0][0xb20] ;  /* 0x0002c800ff067b82 */ /* 0x000f300000000800 */
[----:B------:R-:W3:Y:S01]  /*1310*/  LDC R7, c[0x0][0xb0c] ;  /* 0x0002c300ff077b82 */ /* 0x000ee20000000800 */
[----:B-1----:R-:W-:-:S05]  /*1320*/  IMAD.HI.U32 R4, R15, R4, RZ ;  /* 0x000000040f047227 */ /* 0x002fca00078e00ff */
[----:B------:R-:W-:Y:S01]  /*1330*/  SHF.R.U32.HI R4, RZ, R5, R4 ;  /* 0x00000005ff047219 */ /* 0x000fe20000011604 */
[----:B--2---:R-:W-:Y:S01]  /*1340*/  IMAD.HI.U32 R3, R14, R3, RZ ;  /* 0x000000030e037227 */ /* 0x004fe200078e00ff */
[----:B------:R-:W-:-:S04]  /*1350*/  ISETP.NE.AND P0, PT, R2, 0x1, PT ;  /* 0x000000010200780c */ /* 0x000fc80003f05270 */
[----:B----4-:R-:W-:-:S04]  /*1360*/  SHF.R.U32.HI R3, RZ, R6, R3 ;  /* 0x00000006ff037219 */ /* 0x010fc80000011603 */
[----:B------:R-:W-:Y:S02]  /*1370*/  SEL R3, R14, R3, !P0 ;  /* 0x000000030e037207 */ /* 0x000fe40004000000 */
[----:B---3--:R-:W-:-:S04]  /*1380*/  ISETP.NE.AND P1, PT, R7, 0x1, PT ;  /* 0x000000010700780c */ /* 0x008fc80003f25270 */
[----:B------:R-:W-:-:S05]  /*1390*/  SEL R4, R15, R4, !P1 ;  /* 0x000000040f047207 */ /* 0x000fca0004800000 */
[----:B------:R-:W-:Y:S02]  /*13a0*/  IMAD.IADD R5, R3, 0x1, -R4 ;  /* 0x0000000103057824 */ /* 0x000fe400078e0a04 */
[----:B------:R-:W-:Y:S02]  /*13b0*/  IMAD.IADD R3, R4, 0x1, -R3 ;  /* 0x0000000104037824 */ /* 0x000fe400078e0a03 */
[----:B------:R-:W-:Y:S02]  /*13c0*/  IMAD R15, R5, R7, R15 ;  /* 0x00000007050f7224 */ /* 0x000fe400078e020f */
[----:B------:R-:W-:-:S07]  /*13d0*/  IMAD R14, R3, R2, R14 ;  /* 0x00000002030e7224 */ /* 0x000fce00078e020e */
.L_x_16:
[----:B------:R-:W-:Y:S01]  /*13e0*/  BAR.SYNC.DEFER_BLOCKING 0x0 ;  /* 0x0000000000007b1d */ /* 0x000fe20000010000 */
[----:B------:R-:W-:Y:S01]  /*13f0*/  UISETP.NE.AND UP1, UPT, UR8, 0x2, UPT ;  /* 0x000000020800788c */ /* 0x000fe2000bf25270 */
[----:B------:R-:W-:Y:S02]  /*1400*/  ISETP.NE.OR P5, PT, R0, 0x2, !P5 ;  /* 0x000000020000780c */ /* 0x000fe40006fa5670 */
[----:B------:R-:W-:-:S06]  /*1410*/  LOP3.LUT R2, R77, 0x1f, RZ, 0xc0, !PT ;  /* 0x0000001f4d027812 */ /* 0x000fcc00078ec0ff */
[----:B------:R-:W-:Y:S05]  /*1420*/  BRA.U UP1, `(.L_x_17) ;  /* 0x0000001501747547 */ /* 0x000fea000b800000 */
[----:B------:R-:W1:Y:S01]  /*1430*/  LDCU UR13, c[0x0][0x38c] ;  /* 0x00007180ff0d77ac */ /* 0x000e620008000800 */
[----:B------:R-:W2:Y:S01]  /*1440*/  LDC R8, c[0x0][0x370] ;  /* 0x0000dc00ff087b82 */ /* 0x000ea20000000800 */
[----:B------:R-:W-:Y:S01]  /*1450*/  PLOP3.LUT P1, PT, PT, PT, UP2, 0x80, 0x8 ;  /* 0x000000000008781c */ /* 0x000fe20003f2f028 */
[----:B------:R-:W-:Y:S01]  /*1460*/  IMAD.MOV.U32 R17, RZ, RZ, 0x1 ;  /* 0x00000001ff117424 */ /* 0x000fe200078e00ff */
[----:B------:R-:W-:Y:S01]  /*1470*/  ISETP.EQ.OR P4, PT, R2, RZ, P5 ;  /* 0x000000ff0200720c */ /* 0x000fe20002f82670 */
[----:B------:R-:W-:Y:S01]  /*1480*/  IMAD.MOV.U32 R16, RZ, RZ, RZ ;  /* 0x000000ffff107224 */ /* 0x000fe200078e00ff */
[----:B------:R-:W-:Y:S02]  /*1490*/  PLOP3.LUT P1, PT, P1, PT, PT, 0x8, 0x80 ;  /* 0x000000000080781c */ /* 0x000fe40000f2e170 */
[----:B------:R-:W-:Y:S01]  /*14a0*/  CS2R R12, SRZ ;  /* 0x00000000000c7805 */ /* 0x000fe2000001ff00 */
[----:B------:R-:W-:Y:S01]  /*14b0*/  IMAD.MOV.U32 R11, RZ, RZ, 0x1 ;  /* 0x00000001ff0b7424 */ /* 0x000fe200078e00ff */
[----:B------:R-:W4:Y:S01]  /*14c0*/  LDC R0, c[0x0][0x374] ;  /* 0x0000dd00ff007b82 */ /* 0x000f220000000800 */
[----:B------:R-:W2:Y:S01]  /*14d0*/  LDCU.64 UR22, c[0x0][0x348] ;  /* 0x00006900ff1677ac */ /* 0x000ea20008000a00 */
[----:B------:R-:W-:Y:S01]  /*14e0*/  UMOV UR6, URZ ;  /* 0x000000ff00067c82 */ /* 0x000fe20008000000 */
[----:B-1----:R-:W-:-:S04]  /*14f0*/  UIADD3 UR5, UPT, UPT, UR13, 0x1f, URZ ;  /* 0x0000001f0d057890 */ /* 0x002fc8000fffe0ff */
[----:B------:R-:W-:-:S04]  /*1500*/  USHF.R.S32.HI UR4, URZ, 0x1f, UR5 ;  /* 0x0000001fff047899 */ /* 0x000fc80008011405 */
[----:B------:R-:W-:-:S04]  /*1510*/  ULEA.HI UR4, UR4, UR5, URZ, 0x5 ;  /* 0x0000000504047291 */ /* 0x000fc8000f8f28ff */
[----:B------:R-:W-:Y:S02]  /*1520*/  USHF.R.S32.HI UR15, URZ, 0x5, UR4 ;  /* 0x00000005ff0f7899 */ /* 0x000fe40008011404 */
[----:B------:R-:W-:Y:S02]  /*1530*/  UIADD3 UR4, UPT, UPT, UR13, -0x1, URZ ;  /* 0xffffffff0d047890 */ /* 0x000fe4000fffe0ff */
[----:B------:R-:W-:Y:S02]  /*1540*/  UISETP.LT.U32.AND UP0, UPT, UR15, 0x8, UPT ;  /* 0x000000080f00788c */ /* 0x000fe4000bf01070 */
[----:B------:R-:W-:Y:S02]  /*1550*/  UISETP.GE.U32.AND UP1, UPT, UR4, -0x3f, UPT ;  /* 0xffffffc10400788c */ /* 0x000fe4000bf26070 */
[----:B------:R-:W-:Y:S02]  /*1560*/  USEL UR14, UR15, 0x8, UP0 ;  /* 0x000000080f0e7887 */ /* 0x000fe40008000000 */
[----:B------:R-:W-:-:S02]  /*1570*/  UIADD3 UR13, UPT, UPT, UR13, 0x3e, URZ ;  /* 0x0000003e0d0d7890 */ /* 0x000fc4000fffe0ff */
[----:B------:R-:W-:Y:S02]  /*1580*/  UIADD3 UR5, UPT, UPT, UR14, -0x1, URZ ;  /* 0xffffffff0e057890 */ /* 0x000fe4000fffe0ff */
[----:B------:R-:W-:-:S03]  /*1590*/  UIADD3 UR7, UPT, UPT, UR15, -UR14, URZ ;  /* 0x8000000e0f077290 */ /* 0x000fc6000fffe0ff */
[----:B------:R-:W-:-:S04]  /*15a0*/  @UP1 UIADD3 UR5, UPT, UPT, UR14, URZ, URZ ;  /* 0x000000ff0e051290 */ /* 0x000fc8000fffe0ff */
[----:B--2---:R-:W-:-:S12]  /*15b0*/  UIADD3 UR5, UPT, UPT, UR5, 0x1, URZ ;  /* 0x0000000105057890 */ /* 0x004fd8000fffe0ff */
.L_x_35:
[----:B------:R-:W-:Y:S01]  /*15c0*/  UISETP.NE.AND UP0, UPT, UR37, URZ, UPT ;  /* 0x000000ff2500728c */ /* 0x000fe2000bf05270 */
[----:B------:R-:W1:Y:S08]  /*15d0*/  S2UR UR37, SR_CgaCtaId ;  /* 0x00000000002579c3 */ /* 0x000e700000008800 */
[----:B------:R-:W-:Y:S05]  /*15e0*/  BRA.U UP0, `(.L_x_18) ;  /* 0x0000000100347547 */ /* 0x000fea000b800000 */
[----:B------:R-:W2:Y:S01]  /*15f0*/  S2R R2, SR_CgaCtaId ;  /* 0x0000000000027919 */ /* 0x000ea20000008800 */
[----:B------:R-:W-:-:S04]  /*1600*/  MOV R3, 0x400 ;  /* 0x0000040000037802 */ /* 0x000fc80000000f00 */
[----:B--2---:R-:W-:Y:S02]  /*1610*/  LEA R2, R2, R3, 0x18 ;  /* 0x0000000302027211 */ /* 0x004fe400078ec0ff */
[----:B------:R-:W-:-:S03]  /*1620*/  SHF.L.U32 R3, R11, 0x1f, RZ ;  /* 0x0000001f0b037819 */ /* 0x000fc600000006ff */
[----:B------:R-:W-:-:S04]  /*1630*/  IMAD R2, R12, 0x8, R2 ;  /* 0x000000080c027824 */ /* 0x000fc800078e0202 */
[----:B------:R-:W2:Y:S02]  /*1640*/  SYNCS.PHASECHK.TRANS64.TRYWAIT P0, [R2+URZ+0x140], R3 ;  /* 0x00014003020075a7 */ /* 0x000ea400080011ff */
[----:B--2---:R-:W-:Y:S05]  /*1650*/  @!P0 BRA `(.L_x_19) ;  /* 0x00000068003c8947 */ /* 0x004fea0003800000 */
.L_x_135:
[----:B------:R-:W-:Y:S01]  /*1660*/  VIADD R12, R12, 0x1 ;  /* 0x000000010c0c7836 */ /* 0x000fe20000000000 */
[----:B------:R2:W-:Y:S04]  /*1670*/  SYNCS.ARRIVE.TRANS64.A1T0 RZ, [R2+URZ+0x130], RZ ;  /* 0x000130ff02ff79a7 */ /* 0x0005e800081000ff */
[----:B------:R-:W-:-:S04]  /*1680*/  ISETP.NE.AND P0, PT, R12, 0x2, PT ;  /* 0x000000020c00780c */ /* 0x000fc80003f05270 */
[----:B------:R-:W-:Y:S02]  /*1690*/  SEL R12, R12, RZ, P0 ;  /* 0x000000ff0c0c7207 */ /* 0x000fe40000000000 */
[----:B--2---:R-:W-:-:S04]  /*16a0*/  SEL R2, RZ, 0x1, P0 ;  /* 0x00000001ff027807 */ /* 0x004fc80000000000 */
[----:B------:R-:W-:-:S07]  /*16b0*/  LOP3.LUT R11, R11, R2, RZ, 0x3c, !PT ;  /* 0x000000020b0b7212 */ /* 0x000fce00078e3cff */
.L_x_18:
[----:B------:R-:W-:Y:S01]  /*16c0*/  UMOV UR4, 0x400 ;  /* 0x0000040000047882 */ /* 0x000fe20000000000 */
[----:B------:R-:W-:Y:S01]  /*16d0*/  SHF.L.U32 R2, R17, 0x1f, RZ ;  /* 0x0000001f11027819 */ /* 0x000fe200000006ff */
[----:B-1----:R-:W-:Y:S01]  /*16e0*/  ULEA UR4, UR37, UR4, 0x18 ;  /* 0x0000000425047291 */ /* 0x002fe2000f8ec0ff */
[----:B------:R-:W-:Y:S01]  /*16f0*/  R2UR UR43, R15 ;  /* 0x000000000f2b72ca */ /* 0x000fe200000e0000 */
[----:B------:R-:W-:Y:S01]  /*1700*/  UISETP.GE.U32.AND UP0, UPT, UR13, 0x3f, UPT ;  /* 0x0000003f0d00788c */ /* 0x000fe2000bf06070 */
[----:B------:R-:W-:Y:S01]  /*1710*/  R2UR UR34, R14 ;  /* 0x000000000e2272ca */ /* 0x000fe200000e0000 */
[----:B------:R-:W-:Y:S01]  /*1720*/  ULEA UR8, UR6, UR4, 0x3 ;  /* 0x0000000406087291 */ /* 0x000fe2000f8e18ff */
[----:B------:R-:W-:-:S08]  /*1730*/  UMOV UR21, URZ ;  /* 0x000000ff00157c82 */ /* 0x000fd00008000000 */
[----:B------:R1:W2:Y:S01]  /*1740*/  SYNCS.PHASECHK.TRANS64.TRYWAIT P0, [UR8+0x40], R2 ;  /* 0x00004002ff0075a7 */ /* 0x0002a20008001108 */
[----:B------:R-:W-:Y:S02]  /*1750*/  USHF.L.U32 UR43, UR43, 0x6, URZ ;  /* 0x000000062b2b7899 */ /* 0x000fe400080006ff */
[----:B------:R-:W-:Y:S01]  /*1760*/  USHF.L.U32 UR34, UR34, 0x7, URZ ;  /* 0x0000000722227899 */ /* 0x000fe200080006ff */
[----:B------:R-:W-:Y:S11]  /*1770*/  BRA.U !UP0, `(.L_x_20) ;  /* 0x0000000108f07547 */ /* 0x000ff6000b800000 */
[----:B------:R-:W-:Y:S02]  /*1780*/  UIADD3 UR26, UPT, UPT, UR34, 0x20, URZ ;  /* 0x00000020221a7890 */ /* 0x000fe4000fffe0ff */
[----:B------:R-:W-:Y:S02]  /*1790*/  UIADD3 UR18, UPT, UPT, UR34, 0x40, URZ ;  /* 0x0000004022127890 */ /* 0x000fe4000fffe0ff */
[----:B------:R-:W-:Y:S01]  /*17a0*/  UIADD3 UR10, UPT, UPT, UR34, 0x60, URZ ;  /* 0x00000060220a7890 */ /* 0x000fe2000fffe0ff */
[----:B------:R-:W-:Y:S01]  /*17b0*/  UMOV UR29, URZ ;  /* 0x000000ff001d7c82 */ /* 0x000fe20008000000 */
[----:B------:R-:W-:-:S10]  /*17c0*/  UMOV UR45, UR6 ;  /* 0x00000006002d7c82 */ /* 0x000fd40008000000 */
.L_x_25:
[----:B-1----:R-:W-:Y:S01]  /*17d0*/  ULEA UR41, UR45, UR4, 0x3 ;  /* 0x000000042d297291 */ /* 0x002fe2000f8e18ff */
[----:B--2---:R-:W-:Y:S01]  /*17e0*/  @!P5 MOV R3, 0x6000 ;  /* 0x000060000003d802 */ /* 0x004fe20000000f00 */
[----:B--2---:R-:W-:Y:S10]  /*17f0*/  @P0 BRA `(.L_x_21) ;  /* 0x00000000000c0947 */ /* 0x004ff40003800000 */
[----:B------:R-:W-:-:S04]  /*1800*/  SHF.L.U32 R4, R17, 0x1f, RZ ;  /* 0x0000001f11047819 */ /* 0x000fc800000006ff */
[----:B------:R-:W2:Y:S02]  /*1810*/  SYNCS.PHASECHK.TRANS64.TRYWAIT P0, [UR41+0x40], R4 ;  /* 0x00004004ff0075a7 */ /* 0x000ea40008001129 */
[----:B--2---:R-:W-:Y:S05]  /*1820*/  @!P0 BRA `(.L_x_22) ;  /* 0x0000006400dc8947 */ /* 0x004fea0003800000 */
.L_x_21:
[----:B------:R2:W-:Y:S01]  /*1830*/  @!P5 SYNCS.ARRIVE.TRANS64 RZ, [UR41], R3 ;  /* 0x00000003ffffd9a7 */ /* 0x0005e20008000029 */
[----:B------:R-:W-:Y:S04]  /*1840*/  BSSY.RECONVERGENT B0, `(.L_x_23) ;  /* 0x0000003000007945 */ /* 0x000fe80003800200 */
[----:B------:R-:W-:Y:S05]  /*1850*/  @P4 BRA `(.L_x_24) ;  /* 0x0000000000044947 */ /* 0x000fea0003800000 */
[----:B------:R-:W-:Y:S05]  /*1860*/  BPT.TRAP 0x1 ;  /* 0x000000040000795c */ /* 0x000fea0000300000 */
.L_x_24:
[----:B------:R-:W-:Y:S05]  /*1870*/  BSYNC.RECONVERGENT B0 ;  /* 0x0000000000007941 */ /* 0x000fea0003800200 */
.L_x_23:
[----:B------:R-:W-:Y:S02]  /*1880*/  UIADD3 UR6, UPT, UPT, UR45, 0x1, URZ ;  /* 0x000000012d067890 */ /* 0x000fe4000fffe0ff */
[----:B------:R-:W-:Y:S02]  /*1890*/  ULEA UR40, UR45, UR4, 0xd ;  /* 0x000000042d287291 */ /* 0x000fe4000f8e68ff */
[----:B------:R-:W-:Y:S02]  /*18a0*/  UISETP.NE.AND UP0, UPT, UR6, 0x8, UPT ;  /* 0x000000080600788c */ /* 0x000fe4000bf05270 */
[----:B------:R-:W-:Y:S02]  /*18b0*/  UIADD3 UR46, UP1, UPT, UR22, 0x80, URZ ;  /* 0x00000080162e7890 */ /* 0x000fe4000ff3e0ff */
[----:B------:R-:W-:Y:S02]  /*18c0*/  USEL UR9, URZ, 0x1, UP0 ;  /* 0x00000001ff097887 */ /* 0x000fe40008000000 */
[----:B------:R-:W-:-:S02]  /*18d0*/  USEL UR6, UR6, URZ, UP0 ;  /* 0x000000ff06067287 */ /* 0x000fc40008000000 */
[----:B------:R-:W-:Y:S02]  /*18e0*/  UIADD3 UR38, UP0, UPT, UR22, 0x180, URZ ;  /* 0x0000018016267890 */ /* 0x000fe4000ff1e0ff */
[----:B------:R-:W-:Y:S01]  /*18f0*/  ULEA UR8, UR6, UR4, 0x3 ;  /* 0x0000000406087291 */ /* 0x000fe2000f8e18ff */
[----:B------:R-:W-:Y:S01]  /*1900*/  LOP3.LUT R17, R17, UR9, RZ, 0x3c, !PT ;  /* 0x0000000911117c12 */ /* 0x000fe2000f8e3cff */
[----:B------:R-:W-:Y:S02]  /*1910*/  USHF.L.U32 UR42, UR29, 0x5, URZ ;  /* 0x000000051d2a7899 */ /* 0x000fe400080006ff */
[----:B------:R-:W-:Y:S01]  /*1920*/  UIADD3.X UR47, UPT, UPT, URZ, UR23, URZ, UP1, !UPT ;  /* 0x00000017ff2f7290 */ /* 0x000fe20008ffe4ff */
[----:B-1----:R-:W-:Y:S01]  /*1930*/  SHF.L.U32 R2, R17, 0x1f, RZ ;  /* 0x0000001f11027819 */ /* 0x002fe200000006ff */
[----:B------:R-:W-:Y:S02]  /*1940*/  UIADD3 UR40, UPT, UPT, UR40, 0x8800, URZ ;  /* 0x0000880028287890 */ /* 0x000fe4000fffe0ff */
[----:B------:R-:W-:Y:S01]  /*1950*/  UIADD3.X UR39, UPT, UPT, URZ, UR23, URZ, UP0, !UPT ;  /* 0x00000017ff277290 */ /* 0x000fe200087fe4ff */
[----:B------:R1:W1:Y:S01]  /*1960*/  SYNCS.PHASECHK.TRANS64.TRYWAIT P0, [UR8+0x40], R2 ;  /* 0x00004002ff0075a7 */ /* 0x0002620008001108 */
[----:B------:R-:W-:Y:S01]  /*1970*/  ULEA UR8, UR45, UR4, 0xe ;  /* 0x000000042d087291 */ /* 0x000fe2000f8e70ff */
[----:B------:R-:W-:Y:S01]  /*1980*/  UMOV UR30, 0x0 ;  /* 0x00000000001e7882 */ /* 0x000fe20000000000 */
[----:B------:R-:W-:-:S02]  /*1990*/  UMOV UR31, 0x10000000 ;  /* 0x10000000001f7882 */ /* 0x000fc40000000000 */
[----:B------:R-:W-:Y:S01]  /*19a0*/  UIADD3 UR32, UPT, UPT, UR8, 0x18800, URZ ;  /* 0x0001880008207890 */ /* 0x000fe2000fffe0ff */
[----:B------:R1:W-:Y:S01]  /*19b0*/  UTMALDG.3D [UR40], [UR46], desc[UR30] ;  /* 0x00001e282e0075b4 */ /* 0x0003e20008011000 */
[----:B------:R-:W-:Y:S02]  /*19c0*/  UIADD3 UR24, UPT, UPT, UR8, 0x19800, URZ ;  /* 0x0001980008187890 */ /* 0x000fe4000fffe0ff */
[----:B------:R-:W-:Y:S02]  /*19d0*/  UIADD3 UR16, UPT, UPT, UR8, 0x1a800, URZ ;  /* 0x0001a80008107890 */ /* 0x000fe4000fffe0ff */
[----:B------:R-:W-:Y:S01]  /*19e0*/  UIADD3 UR8, UPT, UPT, UR8, 0x1b800, URZ ;  /* 0x0001b80008087890 */ /* 0x000fe2000fffe0ff */
[----:B------:R-:W-:Y:S01]  /*19f0*/  UMOV UR33, UR41 ;  /* 0x0000002900217c82 */ /* 0x000fe20008000000 */
        /* <DEDUP_REMOVED lines=8> */
[----:B------:R1:W-:Y:S01]  /*1a80*/  UTMALDG.3D [UR32], [UR38], desc[UR30] ;  /* 0x00001e20260075b4 */ /* 0x0003e20008011000 */
[----:B------:R-:W-:Y:S01]  /*1a90*/  UMOV UR12, UR44 ;  /* 0x0000002c000c7c82 */ /* 0x000fe20008000000 */
[----:B------:R-:W-:Y:S01]  /*1aa0*/  UMOV UR9, UR41 ;  /* 0x0000002900097c82 */ /* 0x000fe20008000000 */
[----:B------:R-:W-:Y:S01]  /*1ab0*/  UMOV UR11, UR42 ;  /* 0x0000002a000b7c82 */ /* 0x000fe20008000000 */
[----:B------:R-:W-:Y:S01]  /*1ac0*/  UIADD3 UR29, UPT, UPT, UR29, 0x1, URZ ;  /* 0x000000011d1d7890 */ /* 0x000fe2000fffe0ff */
[----:B------:R-:W-:Y:S01]  /*1ad0*/  UMOV UR21, UR5 ;  /* 0x0000000500157c82 */ /* 0x000fe20008000000 */
[----:B------:R-:W-:Y:S01]  /*1ae0*/  UMOV UR45, UR6 ;  /* 0x00000006002d7c82 */ /* 0x000fe20008000000 */
[----:B------:R1:W-:Y:S01]  /*1af0*/  UTMALDG.3D [UR24], [UR38], desc[UR30] ;  /* 0x00001e18260075b4 */ /* 0x0003e20008011000 */
[----:B------:R-:W-:Y:S01]  /*1b00*/  UISETP.NE.AND UP0, UPT, UR29, UR5, UPT ;  /* 0x000000051d00728c */ /* 0x000fe2000bf05270 */
[----:B------:R1:W-:Y:S01]  /*1b10*/  UTMALDG.3D [UR16], [UR38], desc[UR30] ;  /* 0x00001e10260075b4 */ /* 0x0003e20008011000 */
[----:B------:R1:W-:Y:S07]  /*1b20*/  UTMALDG.3D [UR8], [UR38], desc[UR30] ;  /* 0x00001e08260075b4 */ /* 0x0003ee0008011000 */
[----:B------:R-:W-:Y:S05]  /*1b30*/  BRA.U UP0, `(.L_x_25) ;  /* 0xfffffffd00247547 */ /* 0x000fea000b83ffff */
.L_x_20:
[----:B-1----:R-:W-:Y:S01]  /*1b40*/  ULEA UR8, UR6, UR4, 0x3 ;  /* 0x0000000406087291 */ /* 0x002fe2000f8e18ff */
[----:B------:R-:W-:Y:S01]  /*1b50*/  SHF.L.U32 R2, R17, 0x1f, RZ ;  /* 0x0000001f11027819 */ /* 0x000fe200000006ff */
[----:B------:R-:W-:Y:S01]  /*1b60*/  @!P1 SYNCS.ARRIVE.TRANS64.A1T0 RZ, [UR4+0xc8], RZ ;  /* 0x0000c8ffffff99a7 */ /* 0x000fe20008100004 */
[----:B------:R-:W-:-:S06]  /*1b70*/  UISETP.GT.AND UP0, UPT, UR15, UR14, UPT ;  /* 0x0000000e0f00728c */ /* 0x000fcc000bf04270 */
[----:B--2---:R1:W2:Y:S03]  /*1b80*/  SYNCS.PHASECHK.TRANS64.TRYWAIT P0, [UR8+0x40], R2 ;  /* 0x00004002ff0075a7 */ /* 0x0042a60008001108 */
[----:B------:R-:W-:Y:S05]  /*1b90*/  BRA.U !UP0, `(.L_x_26) ;  /* 0x0000000108ec7547 */ /* 0x000fea000b800000 */
[----:B------:R-:W-:Y:S02]  /*1ba0*/  UIADD3 UR29, UPT, UPT, UR7, UR21, URZ ;  /* 0x00000015071d7290 */ /* 0x000fe4000fffe0ff */
[----:B------:R-:W-:Y:S02]  /*1bb0*/  UIADD3 UR26, UPT, UPT, UR34, 0x20, URZ ;  /* 0x00000020221a7890 */ /* 0x000fe4000fffe0ff */
[----:B------:R-:W-:Y:S02]  /*1bc0*/  UIADD3 UR18, UPT, UPT, UR34, 0x40, URZ ;  /* 0x0000004022127890 */ /* 0x000fe4000fffe0ff */
[----:B------:R-:W-:Y:S01]  /*1bd0*/  UIADD3 UR10, UPT, UPT, UR34, 0x60, URZ ;  /* 0x00000060220a7890 */ /* 0x000fe2000fffe0ff */
[----:B------:R-:W-:-:S11]  /*1be0*/  UMOV UR32, UR6 ;  /* 0x0000000600207c82 */ /* 0x000fd60008000000 */
.L_x_31:
[----:B------:R-:W-:Y:S01]  /*1bf0*/  ULEA UR41, UR32, UR4, 0x3 ;  /* 0x0000000420297291 */ /* 0x000fe2000f8e18ff */
[----:B--2---:R-:W-:Y:S01]  /*1c00*/  @!P5 MOV R3, 0x6000 ;  /* 0x000060000003d802 */ /* 0x004fe20000000f00 */
[----:B-12---:R-:W-:Y:S10]  /*1c10*/  @P0 BRA `(.L_x_27) ;  /* 0x00000000000c0947 */ /* 0x006ff40003800000 */
[----:B------:R-:W-:-:S04]  /*1c20*/  SHF.L.U32 R4, R17, 0x1f, RZ ;  /* 0x0000001f11047819 */ /* 0x000fc800000006ff */
[----:B------:R-:W2:Y:S02]  /*1c30*/  SYNCS.PHASECHK.TRANS64.TRYWAIT P0, [UR41+0x40], R4 ;  /* 0x00004004ff0075a7 */ /* 0x000ea40008001129 */
[----:B--2---:R-:W-:Y:S05]  /*1c40*/  @!P0 BRA `(.L_x_28) ;  /* 0x0000006000ec8947 */ /* 0x004fea0003800000 */
.L_x_27:
[----:B------:R2:W-:Y:S01]  /*1c50*/  @!P5 SYNCS.ARRIVE.TRANS64 RZ, [UR41], R3 ;  /* 0x00000003ffffd9a7 */ /* 0x0005e20008000029 */
[----:B------:R-:W-:Y:S04]  /*1c60*/  BSSY.RECONVERGENT B0, `(.L_x_29) ;  /* 0x0000003000007945 */ /* 0x000fe80003800200 */
[----:B------:R-:W-:Y:S05]  /*1c70*/  @P4 BRA `(.L_x_30) ;  /* 0x0000000000044947 */ /* 0x000fea0003800000 */
[----:B------:R-:W-:Y:S05]  /*1c80*/  BPT.TRAP 0x1 ;  /* 0x000000040000795c */ /* 0x000fea0000300000 */
.L_x_30:
[----:B------:R-:W-:Y:S05]  /*1c90*/  BSYNC.RECONVERGENT B0 ;  /* 0x0000000000007941 */ /* 0x000fea0003800200 */
.L_x_29:
        /* <DEDUP_REMOVED lines=19> */
[----:B------:R-:W-:Y:S01]  /*1dd0*/  UTMALDG.3D [UR40], [UR46], desc[UR30] ;  /* 0x00001e282e0075b4 */ /* 0x000fe20008011000 */
        /* <DEDUP_REMOVED lines=14> */
[----:B------:R-:W-:Y:S01]  /*1ec0*/  UMOV UR9, UR41 ;  /* 0x0000002900097c82 */ /* 0x000fe20008000000 */
[----:B------:R-:W-:Y:S01]  /*1ed0*/  UMOV UR11, UR42 ;  /* 0x0000002a000b7c82 */ /* 0x000fe20008000000 */
[----:B------:R-:W-:Y:S01]  /*1ee0*/  UIADD3 UR21, UPT, UPT, UR21, 0x1, URZ ;  /* 0x0000000115157890 */ /* 0x000fe2000fffe0ff */
[----:B------:R1:W-:Y:S03]  /*1ef0*/  UTMALDG.3D [UR24], [UR38], desc[UR30] ;  /* 0x00001e18260075b4 */ /* 0x0003e60008011000 */
[----:B------:R-:W-:Y:S01]  /*1f00*/  UISETP.NE.AND UP0, UPT, UR21, UR29, UPT ;  /* 0x0000001d1500728c */ /* 0x000fe2000bf05270 */
[----:B------:R1:W-:Y:S01]  /*1f10*/  UTMALDG.3D [UR16], [UR38], desc[UR30] ;  /* 0x00001e10260075b4 */ /* 0x0003e20008011000 */
[----:B------:R1:W-:Y:S01]  /*1f20*/  UTMALDG.3D [UR8], [UR38], desc[UR30] ;  /* 0x00001e08260075b4 */ /* 0x0003e20008011000 */
[----:B---3--:R-:W-:-:S06]  /*1f30*/  UMOV UR32, UR6 ;  /* 0x0000000600207c82 */ /* 0x008fcc0008000000 */
[----:B------:R-:W-:Y:S05]  /*1f40*/  BRA.U UP0, `(.L_x_31) ;  /* 0xfffffffd00287547 */ /* 0x000fea000b83ffff */
.L_x_26:
[C---:B-1----:R-:W-:Y:S01]  /*1f50*/  LEA R2, R16.reuse, UR4, 0x3 ;  /* 0x0000000410027c11 */ /* 0x042fe2000f8e18ff */
[----:B------:R-:W-:Y:S01]  /*1f60*/  NOP ;  /* 0x0000000000007918 */ /* 0x000fe20000000000 */
[----:B--2---:R-:W-:Y:S02]  /*1f70*/  SHF.L.U32 R3, R13, 0x1f, RZ ;  /* 0x0000001f0d037819 */ /* 0x004fe400000006ff */
[----:B------:R-:W-:Y:S02]  /*1f80*/  LEA R4, R16, UR4, 0x4 ;  /* 0x0000000410047c11 */ /* 0x000fe4000f8e20ff */
[----:B------:R-:W1:Y:S02]  /*1f90*/  SYNCS.PHASECHK.TRANS64.TRYWAIT P0, [R2+URZ+0xd0], R3 ;  /* 0x0000d003020075a7 */ /* 0x000e6400080011ff */
[----:B-1----:R-:W-:Y:S05]  /*1fa0*/  @!P0 BRA `(.L_x_32) ;  /* 0x00000060002c8947 */ /* 0x002fea0003800000 */
.L_x_138:
[----:B------:R-:W2:Y:S01]  /*1fb0*/  LDS.128 R4, [R4+0x160] ;  /* 0x0001600004047984 */ /* 0x000ea20000000c00 */
[----:B---3--:R-:W-:Y:S01]  /*1fc0*/  ISETP.GE.AND P0, PT, R26, 0x1, PT ;  /* 0x000000011a00780c */ /* 0x008fe20003f06270 */
[----:B-1----:R-:W-:Y:S01]  /*1fd0*/  VIADD R2, R2, 0xe0 ;  /* 0x000000e002027836 */ /* 0x002fe20000000000 */
[----:B------:R-:W-:Y:S01]  /*1fe0*/  @!PT LDS RZ, [RZ] ;  /* 0x00000000fffff984 */ /* 0x000fe20000000800 */
[----:B------:R-:W-:Y:S01]  /*1ff0*/  @!PT LDS RZ, [RZ] ;  /* 0x00000000fffff984 */ /* 0x000fe20000000800 */
[----:B------:R-:W-:Y:S01]  /*2000*/  @!PT LDS RZ, [RZ] ;  /* 0x00000000fffff984 */ /* 0x000fe20000000800 */
[----:B------:R-:W-:Y:S01]  /*2010*/  @!PT LDS RZ, [RZ] ;  /* 0x00000000fffff984 */ /* 0x000fe20000000800 */
[----:B------:R1:W-:Y:S06]  /*2020*/  MEMBAR.ALL.CTA ;  /* 0x0000000000007992 */ /* 0x0003ec0000008000 */
[----:B-1----:R-:W1:Y:S01]  /*2030*/  FENCE.VIEW.ASYNC.S ;  /* 0x00000000000073c6 */ /* 0x002e620000000000 */
[----:B------:R-:W-:-:S04]  /*2040*/  PRMT R2, RZ, 0x654, R2 ;  /* 0x00000654ff027816 */ /* 0x000fc80000000002 */
[----:B-1----:R1:W-:Y:S01]  /*2050*/  SYNCS.ARRIVE.TRANS64.RED.A1T0 RZ, [R2+URZ], RZ ;  /* 0x000000ff02ff79a7 */ /* 0x0023e200081004ff */
[----:B--2---:R-:W-:-:S13]  /*2060*/  LOP3.LUT P2, RZ, R6, 0x1, RZ, 0xc0, !PT ;  /* 0x0000000106ff7812 */ /* 0x004fda000784c0ff */
[----:B------:R-:W-:Y:S01]  /*2070*/  @P2 SHF.R.U32.HI R3, RZ, 0x10, R5 ;  /* 0x00000010ff032819 */ /* 0x000fe20000011605 */
[----:B------:R-:W-:Y:S01]  /*2080*/  VOTEU.ANY UP0, P2 ;  /* 0x0000000000ff7886 */ /* 0x000fe20001000100 */
[----:B------:R-:W-:Y:S02]  /*2090*/  @P2 MOV R10, R4 ;  /* 0x00000004000a2202 */ /* 0x000fe40000000f00 */
[----:B------:R-:W-:Y:S02]  /*20a0*/  @P2 R2UR.BROADCAST UR8, R3 ;  /* 0x00000000030822ca */ /* 0x000fe400008e0000 */
[----:B------:R-:W-:-:S11]  /*20b0*/  @P2 LOP3.LUT R9, R5, 0xffff, RZ, 0xc0, !PT ;  /* 0x0000ffff05092812 */ /* 0x000fd600078ec0ff */
[----:B------:R-:W-:Y:S01]  /*20c0*/  @UP0 UMOV UR44, UR8 ;  /* 0x00000008002c0c82 */ /* 0x000fe20008000000 */
[----:B-1----:R-:W-:Y:S05]  /*20d0*/  @!P0 BRA `(.L_x_33) ;  /* 0x0000000000b88947 */ /* 0x002fea0003800000 */
[----:B------:R-:W4:Y:S01]  /*20e0*/  LDC.64 R4, c[0x0][0xb18] ;  /* 0x0002c600ff047b82 */ /* 0x000f220000000a00 */
[----:B------:R-:W-:-:S07]  /*20f0*/  ISETP.NE.AND P3, PT, R26, 0x1, PT ;  /* 0x000000011a00780c */ /* 0x000fce0003f65270 */
[----:B------:R-:W1:Y:S08]  /*2100*/  LDC.64 R6, c[0x0][0xb10] ;  /* 0x0002c400ff067b82 */ /* 0x000e700000000a00 */
[----:B------:R-:W2:Y:S08]  /*2110*/  LDC R14, c[0x0][0xb20] ;  /* 0x0002c800ff0e7b82 */ /* 0x000eb00000000800 */
[----:B------:R-:W3:Y:S01]  /*2120*/  LDC R15, c[0x0][0xb0c] ;  /* 0x0002c300ff0f7b82 */ /* 0x000ee20000000800 */
[----:B----4-:R-:W-:Y:S01]  /*2130*/  IMAD.HI.U32 R19, R0, R5, RZ ;  /* 0x0000000500137227 */ /* 0x010fe200078e00ff */
[----:B------:R-:W-:-:S03]  /*2140*/  ISETP.NE.AND P0, PT, R4, 0x1, PT ;  /* 0x000000010400780c */ /* 0x000fc60003f05270 */
[----:B------:R-:W-:-:S03]  /*2150*/  IMAD.HI.U32 R5, R9, R5, RZ ;  /* 0x0000000509057227 */ /* 0x000fc600078e00ff */
[----:B------:R-:W4:Y:S01]  /*2160*/  LDC.64 R2, c[0x0][0xb28] ;  /* 0x0002ca00ff027b82 */ /* 0x000f220000000a00 */
[----:B-1----:R-:W-:-:S04]  /*2170*/  IMAD.HI.U32 R20, R8, R6, RZ ;  /* 0x0000000608147227 */ /* 0x002fc800078e00ff */
[----:B------:R-:W-:Y:S01]  /*2180*/  IMAD.HI.U32 R21, R10, R6, RZ ;  /* 0x000000060a157227 */ /* 0x000fe200078e00ff */
[----:B------:R-:W-:Y:S02]  /*2190*/  SHF.R.U32.HI R20, RZ, R7, R20 ;  /* 0x00000007ff147219 */ /* 0x000fe40000011614 */
[-C--:B--2---:R-:W-:Y:S02]  /*21a0*/  SHF.R.U32.HI R19, RZ, R14.reuse, R19 ;  /* 0x0000000eff137219 */ /* 0x084fe40000011613 */
[----:B------:R-:W-:Y:S02]  /*21b0*/  SHF.R.U32.HI R5, RZ, R14, R5 ;  /* 0x0000000eff057219 */ /* 0x000fe40000011605 */
[----:B------:R-:W-:Y:S02]  /*21c0*/  SEL R19, R0, R19, !P0 ;  /* 0x0000001300137207 */ /* 0x000fe40004000000 */
[----:B------:R-:W-:Y:S02]  /*21d0*/  SHF.R.U32.HI R21, RZ, R7, R21 ;  /* 0x00000007ff157219 */ /* 0x000fe40000011615 */
[----:B---3--:R-:W-:-:S02]  /*21e0*/  ISETP.NE.AND P1, PT, R15, 0x1, PT ;  /* 0x000000010f00780c */ /* 0x008fc40003f25270 */
[----:B------:R-:W-:Y:S02]  /*21f0*/  SEL R5, R9, R5, !P0 ;  /* 0x0000000509057207 */ /* 0x000fe40004000000 */
[----:B------:R-:W-:Y:S02]  /*2200*/  SEL R20, R8, R20, !P1 ;  /* 0x0000001408147207 */ /* 0x000fe40004800000 */
[----:B------:R-:W-:Y:S01]  /*2210*/  SEL R21, R10, R21, !P1 ;  /* 0x000000150a157207 */ /* 0x000fe20004800000 */
[----:B----4-:R-:W-:-:S04]  /*2220*/  IMAD.HI.U32 R18, R19, R2, RZ ;  /* 0x0000000213127227 */ /* 0x010fc800078e00ff */
        /* <DEDUP_REMOVED lines=10> */
[----:B------:R-:W-:-:S04]  /*22d0*/  @!P0 IMAD.HI.U32 R7, R21, R2, RZ ;  /* 0x0000000215078227 */ /* 0x000fc800078e00ff */
[----:B------:R-:W-:Y:S01]  /*22e0*/  IMAD.MOV R2, RZ, RZ, -R6 ;  /* 0x000000ffff027224 */ /* 0x000fe200078e0a06 */
[----:B------:R-:W-:Y:S02]  /*22f0*/  @!P0 SHF.R.U32.HI R3, RZ, R3, R7 ;  /* 0x00000003ff038219 */ /* 0x000fe40000011607 */
[----:B------:R-:W-:Y:S01]  /*2300*/  IADD3 R7, PT, PT, -R5, RZ, RZ ;  /* 0x000000ff05077210 */ /* 0x000fe20007ffe1ff */
[----:B------:R-:W-:Y:S01]  /*2310*/  IMAD R2, R26, R2, R5 ;  /* 0x000000021a027224 */ /* 0x000fe200078e0205 */
        /* <DEDUP_REMOVED lines=10> */
.L_x_33:
[----:B------:R-:W1:Y:S02]  /*23c0*/  LDCU UR8, c[0x0][0xb30] ;  /* 0x00016600ff0877ac */ /* 0x000e640008000800 */
[----:B-1----:R-:W-:-:S09]  /*23d0*/  UISETP.NE.AND UP0, UPT, UR8, 0x1, UPT ;  /* 0x000000010800788c */ /* 0x002fd2000bf05270 */
[----:B------:R-:W-:Y:S05]  /*23e0*/  BRA.U UP0, `(.L_x_34) ;  /* 0x0000000100407547 */ /* 0x000fea000b800000 */
[----:B------:R-:W1:Y:S08]  /*23f0*/  LDC.64 R4, c[0x0][0xb10] ;  /* 0x0002c400ff047b82 */ /* 0x000e700000000a00 */
[----:B------:R-:W2:Y:S08]  /*2400*/  LDC.64 R2, c[0x0][0xb18] ;  /* 0x0002c600ff027b82 */ /* 0x000eb00000000a00 */
[----:B------:R-:W3:Y:S08]  /*2410*/  LDC R6, c[0x0][0xb20] ;  /* 0x0002c800ff067b82 */ /* 0x000ef00000000800 */
[----:B------:R-:W4:Y:S01]  /*2420*/  LDC R7, c[0x0][0xb0c] ;  /* 0x0002c300ff077b82 */ /* 0x000f220000000800 */
[----:B-1----:R-:W-:-:S05]  /*2430*/  IMAD.HI.U32 R4, R10, R4, RZ ;  /* 0x000000040a047227 */ /* 0x002fca00078e00ff */
[----:B------:R-:W-:Y:S01]  /*2440*/  SHF.R.U32.HI R4, RZ, R5, R4 ;  /* 0x00000005ff047219 */ /* 0x000fe20000011604 */
[----:B--2---:R-:W-:Y:S01]  /*2450*/  IMAD.HI.U32 R3, R9, R3, RZ ;  /* 0x0000000309037227 */ /* 0x004fe200078e00ff */
[----:B------:R-:W-:-:S04]  /*2460*/  ISETP.NE.AND P0, PT, R2, 0x1, PT ;  /* 0x000000010200780c */ /* 0x000fc80003f05270 */
[----:B---3--:R-:W-:-:S04]  /*2470*/  SHF.R.U32.HI R3, RZ, R6, R3 ;  /* 0x00000006ff037219 */ /* 0x008fc80000011603 */
[----:B------:R-:W-:Y:S02]  /*2480*/  SEL R3, R9, R3, !P0 ;  /* 0x0000000309037207 */ /* 0x000fe40004000000 */
[----:B----4-:R-:W-:-:S04]  /*2490*/  ISETP.NE.AND P1, PT, R7, 0x1, PT ;  /* 0x000000010700780c */ /* 0x010fc80003f25270 */
[----:B------:R-:W-:-:S05]  /*24a0*/  SEL R4, R10, R4, !P1 ;  /* 0x000000040a047207 */ /* 0x000fca0004800000 */
[----:B------:R-:W-:Y:S02]  /*24b0*/  IMAD.IADD R5, R3, 0x1, -R4 ;  /* 0x0000000103057824 */ /* 0x000fe400078e0a04 */
[----:B------:R-:W-:Y:S02]  /*24c0*/  IMAD.IADD R3, R4, 0x1, -R3 ;  /* 0x0000000104037824 */ /* 0x000fe400078e0a03 */
[----:B------:R-:W-:Y:S02]  /*24d0*/  IMAD R10, R5, R7, R10 ;  /* 0x00000007050a7224 */ /* 0x000fe400078e020a */
[----:B------:R-:W-:-:S07]  /*24e0*/  IMAD R9, R3, R2, R9 ;  /* 0x0000000203097224 */ /* 0x000fce00078e0209 */
.L_x_34:
[----:B------:R-:W-:Y:S01]  /*24f0*/  VIADD R16, R16, 0x1 ;  /* 0x0000000110107836 */ /* 0x000fe20000000000 */
[----:B------:R-:W-:Y:S01]  /*2500*/  PLOP3.LUT P1, PT, PT, PT, PT, 0x80, 0x8 ;  /* 0x000000000008781c */ /* 0x000fe20003f2f070 */
[----:B------:R-:W-:Y:S02]  /*2510*/  IMAD.IADD R15, R10, 0x1, R63 ;  /* 0x000000010a0f7824 */ /* 0x000fe400078e023f */
[----:B------:R-:W-:Y:S01]  /*2520*/  IMAD.IADD R14, R9, 0x1, R62 ;  /* 0x00000001090e7824 */ /* 0x000fe200078e023e */
[----:B------:R-:W-:-:S04]  /*2530*/  ISETP.NE.AND P0, PT, R16, 0x2, PT ;  /* 0x000000021000780c */ /* 0x000fc80003f05270 */
[----:B------:R-:W-:Y:S02]  /*2540*/  SEL R2, RZ, 0x1, P0 ;  /* 0x00000001ff027807 */ /* 0x000fe40000000000 */
[----:B------:R-:W-:Y:S02]  /*2550*/  SEL R16, R16, RZ, P0 ;  /* 0x000000ff10107207 */ /* 0x000fe40000000000 */
[----:B------:R-:W-:Y:S01]  /*2560*/  LOP3.LUT R13, R13, R2, RZ, 0x3c, !PT ;  /* 0x000000020d0d7212 */ /* 0x000fe200078e3cff */
[----:B------:R-:W-:Y:S06]  /*2570*/  @P2 BRA `(.L_x_35) ;  /* 0xfffffff000102947 */ /* 0x000fec000383ffff */
[----:B------:R-:W-:Y:S01]  /*2580*/  UIADD3 UR4, UPT, UPT, UR4, 0x40, URZ ;  /* 0x0000004004047890 */ /* 0x000fe2000fffe0ff */
[----:B------:R-:W-:-:S03]  /*2590*/  SHF.L.U32 R2, R17, 0x1f, RZ ;  /* 0x0000001f11027819 */ /* 0x000fc600000006ff */
[----:B------:R-:W-:-:S09]  /*25a0*/  ULEA UR5, UR6, UR4, 0x3 ;  /* 0x0000000406057291 */ /* 0x000fd2000f8e18ff */
[----:B------:R-:W1:Y:S02]  /*25b0*/  SYNCS.PHASECHK.TRANS64.TRYWAIT P0, [UR5], R2 ;  /* 0x00000002ff0075a7 */ /* 0x000e640008001105 */
[----:B-1----:R-:W-:Y:S05]  /*25c0*/  @!P0 BRA `(.L_x_36) ;  /* 0x0000005800b88947 */ /* 0x002fea0003800000 */
.L_x_140:
[----:B------:R-:W-:-:S04]  /*25d0*/  UIADD3 UR6, UPT, UPT, UR6, 0x1, URZ ;  /* 0x0000000106067890 */ /* 0x000fc8000fffe0ff */
[----:B------:R-:W-:-:S04]  /*25e0*/  UISETP.NE.AND UP0, UPT, UR6, 0x8, UPT ;  /* 0x000000080600788c */ /* 0x000fc8000bf05270 */
[----:B------:R-:W-:Y:S02]  /*25f0*/  USEL UR7, URZ, 0x1, UP0 ;  /* 0x00000001ff077887 */ /* 0x000fe40008000000 */
[----:B------:R-:W-:-:S04]  /*2600*/  USEL UR6, UR6, URZ, UP0 ;  /* 0x000000ff06067287 */ /* 0x000fc80008000000 */
[----:B------:R-:W-:Y:S01]  /*2610*/  ULEA UR5, UR6, UR4, 0x3 ;  /* 0x0000000406057291 */ /* 0x000fe2000f8e18ff */
[----:B-1----:R-:W-:-:S04]  /*2620*/  LOP3.LUT R2, R17, UR7, RZ, 0x3c, !PT ;  /* 0x0000000711027c12 */ /* 0x002fc8000f8e3cff */
[----:B------:R-:W-:-:S04]  /*2630*/  SHF.L.U32 R3, R2, 0x1f, RZ ;  /* 0x0000001f02037819 */ /* 0x000fc800000006ff */
[----:B------:R-:W1:Y:S02]  /*2640*/  SYNCS.PHASECHK.TRANS64.TRYWAIT P0, [UR5], R3 ;  /* 0x00000003ff0075a7 */ /* 0x000e640008001105 */
[----:B-1----:R-:W-:Y:S05]  /*2650*/  @!P0 BRA `(.L_x_37) ;  /* 0x0000005800ac8947 */ /* 0x002fea0003800000 */
.L_x_142:
[----:B------:R-:W-:-:S04]  /*2660*/  UIADD3 UR6, UPT, UPT, UR6, 0x1, URZ ;  /* 0x0000000106067890 */ /* 0x000fc8000fffe0ff */
[----:B------:R-:W-:-:S04]  /*2670*/  UISETP.NE.AND UP0, UPT, UR6, 0x8, UPT ;  /* 0x000000080600788c */ /* 0x000fc8000bf05270 */
[----:B------:R-:W-:Y:S02]  /*2680*/  USEL UR7, URZ, 0x1, UP0 ;  /* 0x00000001ff077887 */ /* 0x000fe40008000000 */
[----:B------:R-:W-:-:S04]  /*2690*/  USEL UR6, UR6, URZ, UP0 ;  /* 0x000000ff06067287 */ /* 0x000fc80008000000 */
[----:B------:R-:W-:Y:S01]  /*26a0*/  ULEA UR5, UR6, UR4, 0x3 ;  /* 0x0000000406057291 */ /* 0x000fe2000f8e18ff */
[----:B------:R-:W-:-:S04]  /*26b0*/  LOP3.LUT R2, R2, UR7, RZ, 0x3c, !PT ;  /* 0x0000000702027c12 */ /* 0x000fc8000f8e3cff */
[----:B-1----:R-:W-:-:S04]  /*26c0*/  SHF.L.U32 R3, R2, 0x1f, RZ ;  /* 0x0000001f02037819 */ /* 0x002fc800000006ff */
[----:B------:R-:W1:Y:S02]  /*26d0*/  SYNCS.PHASECHK.TRANS64.TRYWAIT P0, [UR5], R3 ;  /* 0x00000003ff0075a7 */ /* 0x000e640008001105 */
[----:B-1----:R-:W-:Y:S05]  /*26e0*/  @!P0 BRA `(.L_x_38) ;  /* 0x0000005800a08947 */ /* 0x002fea0003800000 */
.L_x_144:
        /* <DEDUP_REMOVED lines=9> */
.L_x_146:
        /* <DEDUP_REMOVED lines=9> */
.L_x_148:
        /* <DEDUP_REMOVED lines=9> */
.L_x_150:
        /* <DEDUP_REMOVED lines=9> */
.L_x_152:
[----:B------:R-:W-:-:S04]  /*2930*/  UIADD3 UR6, UPT, UPT, UR6, 0x1, URZ ;  /* 0x0000000106067890 */ /* 0x000fc8000fffe0ff */
[----:B------:R-:W-:-:S04]  /*2940*/  UISETP.NE.AND UP0, UPT, UR6, 0x8, UPT ;  /* 0x000000080600788c */ /* 0x000fc8000bf05270 */
[----:B------:R-:W-:Y:S02]  /*2950*/  USEL UR5, URZ, 0x1, UP0 ;  /* 0x00000001ff057887 */ /* 0x000fe40008000000 */
[----:B------:R-:W-:-:S04]  /*2960*/  USEL UR6, UR6, URZ, UP0 ;  /* 0x000000ff06067287 */ /* 0x000fc80008000000 */
[----:B------:R-:W-:Y:S01]  /*2970*/  ULEA UR6, UR6, UR4, 0x3 ;  /* 0x0000000406067291 */ /* 0x000fe2000f8e18ff */
[----:B------:R-:W-:-:S04]  /*2980*/  LOP3.LUT R2, R2, UR5, RZ, 0x3c, !PT ;  /* 0x0000000502027c12 */ /* 0x000fc8000f8e3cff */
[----:B------:R-:W-:Y:S01]  /*2990*/  SHF.L.U32 R2, R2, 0x1f, RZ ;  /* 0x0000001f02027819 */ /* 0x000fe200000006ff */
[----:B-1--4-:R-:W-:-:S07]  /*29a0*/  IMAD.U32 R0, RZ, RZ, UR6 ;  /* 0x00000006ff007e24 */ /* 0x012fce000f8e00ff */
.L_x_43:
[----:B-1----:R1:W2:Y:S02]  /*29b0*/  SYNCS.PHASECHK.TRANS64.TRYWAIT P0, [R0+URZ], R2 ;  /* 0x00000002000075a7 */ /* 0x0022a400080011ff */
[----:B--2---:R-:W-:Y:S05]  /*29c0*/  @!P0 NANOSLEEP.SYNCS 0x989680 ;  /* 0x009896800000895d */ /* 0x004fea0003900000 */
[----:B------:R-:W2:Y:S02]  /*29d0*/  @!P0 SYNCS.PHASECHK.TRANS64 P0, [R0+URZ], R2 ;  /* 0x00000002000085a7 */ /* 0x000ea400080010ff */
[----:B--2---:R-:W-:Y:S05]  /*29e0*/  @P0 EXIT ;  /* 0x000000000000094d */ /* 0x004fea0003800000 */
[----:B------:R-:W-:Y:S05]  /*29f0*/  BRA `(.L_x_43) ;  /* 0xfffffffc00ec7947 */ /* 0x000fea000383ffff */
.L_x_17:
[----:B------:R-:W-:-:S04]  /*2a00*/  UISETP.NE.AND UP1, UPT, UR37, URZ, UPT ;  /* 0x000000ff2500728c */ /* 0x000fc8000bf25270 */
[----:B------:R-:W-:-:S09]  /*2a10*/  UISETP.NE.OR UP1, UPT, UR8, 0x1, UP1 ;  /* 0x000000010800788c */ /* 0x000fd20008f25670 */
[----:B------:R-:W-:Y:S05]  /*2a20*/  BRA.U UP1, `(.L_x_44) ;  /* 0x0000000501487547 */ /* 0x000fea000b800000 */
[----:B------:R-:W-:Y:S01]  /*2a30*/  ISETP.NE.AND P2, PT, R2, RZ, PT ;  /* 0x000000ff0200720c */ /* 0x000fe20003f45270 */
[----:B------:R-:W-:Y:S01]  /*2a40*/  IMAD.MOV.U32 R12, RZ, RZ, 0x1 ;  /* 0x00000001ff0c7424 */ /* 0x000fe200078e00ff */
[----:B------:R-:W-:Y:S02]  /*2a50*/  CS2R R10, SRZ ;  /* 0x00000000000a7805 */ /* 0x000fe4000001ff00 */
[----:B------:R-:W-:Y:S01]  /*2a60*/  CS2R R8, SRZ ;  /* 0x0000000000087805 */ /* 0x000fe2000001ff00 */
[----:B------:R-:W-:Y:S01]  /*2a70*/  UMOV UR4, 0x400 ;  /* 0x0000040000047882 */ /* 0x000fe20000000000 */
[----:B------:R-:W-:Y:S01]  /*2a80*/  UMOV UR6, URZ ;  /* 0x000000ff00067c82 */ /* 0x000fe20008000000 */
[----:B------:R-:W-:-:S12]  /*2a90*/  ULEA UR37, UR37, UR4, 0x18 ;  /* 0x0000000425257291 */ /* 0x000fd8000f8ec0ff */
.L_x_48:
[----:B------:R-:W-:Y:S02]  /*2aa0*/  LEA R0, R8, UR37, 0x3 ;  /* 0x0000002508007c11 */ /* 0x000fe4000f8e18ff */
[----:B------:R-:W-:-:S03]  /*2ab0*/  SHF.L.U32 R4, R9, 0x1f, RZ ;  /* 0x0000001f09047819 */ /* 0x000fc600000006ff */
[----:B------:R-:W-:Y:S01]  /*2ac0*/  VIADD R5, R0, 0x140 ;  /* 0x0000014000057836 */ /* 0x000fe20000000000 */
[----:B------:R-:W1:Y:S02]  /*2ad0*/  SYNCS.PHASECHK.TRANS64.TRYWAIT P0, [R0+URZ+0x130], R4 ;  /* 0x00013004000075a7 */ /* 0x000e6400080011ff */
[----:B-1----:R-:W-:Y:S05]  /*2ae0*/  @!P0 BRA `(.L_x_45) ;  /* 0x0000005800188947 */ /* 0x002fea0003800000 */
.L_x_153:
[----:B------:R-:W-:Y:S01]  /*2af0*/  ULEA UR5, UR6, UR37, 0x3 ;  /* 0x0000002506057291 */ /* 0x000fe2000f8e18ff */
[----:B-1----:R-:W-:Y:S01]  /*2b00*/  PRMT R0, RZ, 0x654, R5 ;  /* 0x00000654ff007816 */ /* 0x002fe20000000005 */
[----:B------:R-:W-:Y:S01]  /*2b10*/  @!P2 IMAD.MOV.U32 R4, RZ, RZ, 0x10 ;  /* 0x00000010ff04a424 */ /* 0x000fe200078e00ff */
[----:B------:R-:W-:Y:S01]  /*2b20*/  SHF.L.U32 R5, R12, 0x1f, RZ ;  /* 0x0000001f0c057819 */ /* 0x000fe200000006ff */
[----:B------:R-:W-:Y:S01]  /*2b30*/  UIADD3 UR4, UPT, UPT, UR5, 0xd0, URZ ;  /* 0x000000d005047890 */ /* 0x000fe2000fffe0ff */
[----:B------:R1:W-:Y:S05]  /*2b40*/  SYNCS.ARRIVE.TRANS64.RED.A1T0 RZ, [R0+URZ], RZ ;  /* 0x000000ff00ff79a7 */ /* 0x0003ea00081004ff */
[----:B------:R-:W-:Y:S01]  /*2b50*/  IMAD.U32 R6, RZ, RZ, UR4 ;  /* 0x00000004ff067e24 */ /* 0x000fe2000f8e00ff */
[----:B------:R-:W2:Y:S04]  /*2b60*/  SYNCS.PHASECHK.TRANS64.TRYWAIT P0, [UR5+0xe0], R5 ;  /* 0x0000e005ff0075a7 */ /* 0x000ea80008001105 */
[----:B------:R-:W-:Y:S01]  /*2b70*/  PRMT R6, R2, 0x654, R6 ;  /* 0x0000065402067816 */ /* 0x000fe20000000006 */
[----:B-12---:R-:W-:Y:S06]  /*2b80*/  @!P0 BRA `(.L_x_46) ;  /* 0x0000005800048947 */ /* 0x006fec0003800000 */
.L_x_155:
[----:B------:R-:W-:Y:S01]  /*2b90*/  ULEA UR4, UR6, UR37, 0x4 ;  /* 0x0000002506047291 */ /* 0x000fe2000f8e20ff */
[----:B------:R-:W-:Y:S01]  /*2ba0*/  SEL R3, R6, R3, !P2 ;  /* 0x0000000306037207 */ /* 0x000fe20005000000 */
[----:B------:R-:W-:Y:S01]  /*2bb0*/  UIADD3 UR5, UPT, UPT, UR5, 0xd0, URZ ;  /* 0x000000d005057890 */ /* 0x000fe2000fffe0ff */
[----:B-1----:R-:W-:Y:S01]  /*2bc0*/  LEA R0, R11, UR37, 0x3 ;  /* 0x000000250b007c11 */ /* 0x002fe2000f8e18ff */
[----:B------:R-:W-:Y:S01]  /*2bd0*/  UIADD3 UR4, UPT, UPT, UR4, 0x160, URZ ;  /* 0x0000016004047890 */ /* 0x000fe2000fffe0ff */
[----:B------:R1:W-:Y:S01]  /*2be0*/  @!P2 SYNCS.ARRIVE.TRANS64.RED RZ, [R3+URZ], R4 ;  /* 0x0000000403ffa9a7 */ /* 0x0003e200080004ff */
[----:B------:R-:W-:Y:S01]  /*2bf0*/  UIADD3 UR6, UPT, UPT, UR6, 0x1, URZ ;  /* 0x0000000106067890 */ /* 0x000fe2000fffe0ff */
[----:B------:R-:W-:-:S03]  /*2c00*/  VIADD R8, R8, 0x1 ;  /* 0x0000000108087836 */ /* 0x000fc60000000000 */
[----:B------:R-:W-:Y:S02]  /*2c10*/  UISETP.NE.AND UP0, UPT, UR6, 0x2, UPT ;  /* 0x000000020600788c */ /* 0x000fe4000bf05270 */
[----:B------:R-:W-:Y:S01]  /*2c20*/  ISETP.NE.AND P0, PT, R8, 0x2, PT ;  /* 0x000000020800780c */ /* 0x000fe20003f05270 */
[----:B------:R-:W-:Y:S06]  /*2c30*/  UGETNEXTWORKID.BROADCAST [UR4], [UR5] ;  /* 0x00000000040073ca */ /* 0x000fec0008000100 */
[----:B------:R-:W-:Y:S02]  /*2c40*/  USEL UR4, URZ, 0x1, UP0 ;  /* 0x00000001ff047887 */ /* 0x000fe40008000000 */
[----:B------:R-:W-:-:S04]  /*2c50*/  USEL UR6, UR6, URZ, UP0 ;  /* 0x000000ff06067287 */ /* 0x000fc80008000000 */
[----:B------:R-:W-:Y:S02]  /*2c60*/  LOP3.LUT R12, R12, UR4, RZ, 0x3c, !PT ;  /* 0x000000040c0c7c12 */ /* 0x000fe4000f8e3cff */
[----:B-1----:R-:W-:-:S04]  /*2c70*/  SHF.L.U32 R4, R10, 0x1f, RZ ;  /* 0x0000001f0a047819 */ /* 0x002fc800000006ff */
[----:B------:R-:W1:Y:S02]  /*2c80*/  SYNCS.PHASECHK.TRANS64.TRYWAIT P1, [R0+URZ+0xd0], R4 ;  /* 0x0000d004000075a7 */ /* 0x000e6400080211ff */
[----:B-1----:R-:W-:Y:S05]  /*2c90*/  @!P1 BRA `(.L_x_47) ;  /* 0x0000005400d89947 */ /* 0x002fea0003800000 */
.L_x_156:
[C---:B-1----:R-:W-:Y:S01]  /*2ca0*/  LEA R4, R11.reuse, UR37, 0x4 ;  /* 0x000000250b047c11 */ /* 0x042fe2000f8e20ff */
[----:B------:R-:W-:Y:S01]  /*2cb0*/  VIADD R0, R0, 0xe0 ;  /* 0x000000e000007836 */ /* 0x000fe20000000000 */
[----:B------:R-:W-:Y:S01]  /*2cc0*/  SEL R8, R8, RZ, P0 ;  /* 0x000000ff08087207 */ /* 0x000fe20000000000 */
[----:B------:R-:W-:-:S03]  /*2cd0*/  VIADD R11, R11, 0x1 ;  /* 0x000000010b0b7836 */ /* 0x000fc60000000000 */
[----:B------:R-:W1:Y:S01]  /*2ce0*/  LDS.128 R4, [R4+0x160] ;  /* 0x0001600004047984 */ /* 0x000e620000000c00 */
[----:B------:R-:W-:Y:S02]  /*2cf0*/  PRMT R0, RZ, 0x654, R0 ;  /* 0x00000654ff007816 */ /* 0x000fe40000000000 */
[C---:B------:R-:W-:Y:S01]  /*2d00*/  ISETP.NE.AND P1, PT, R11.reuse, 0x2, PT ;  /* 0x000000020b00780c */ /* 0x040fe20003f25270 */
[----:B------:R-:W-:Y:S01]  /*2d10*/  @!PT LDS RZ, [RZ] ;  /* 0x00000000fffff984 */ /* 0x000fe20000000800 */
[----:B------:R-:W-:Y:S01]  /*2d20*/  @!PT LDS RZ, [RZ] ;  /* 0x00000000fffff984 */ /* 0x000fe20000000800 */
[----:B------:R-:W-:Y:S01]  /*2d30*/  @!PT LDS RZ, [RZ] ;  /* 0x00000000fffff984 */ /* 0x000fe20000000800 */
[----:B------:R-:W-:Y:S01]  /*2d40*/  @!PT LDS RZ, [RZ] ;  /* 0x00000000fffff984 */ /* 0x000fe20000000800 */
[----:B------:R2:W-:Y:S06]  /*2d50*/  MEMBAR.ALL.CTA ;  /* 0x0000000000007992 */ /* 0x0005ec0000008000 */
[----:B--2---:R-:W2:Y:S01]  /*2d60*/  FENCE.VIEW.ASYNC.S ;  /* 0x00000000000073c6 */ /* 0x004ea20000000000 */
[----:B------:R-:W-:Y:S01]  /*2d70*/  SEL R11, R11, RZ, P1 ;  /* 0x000000ff0b0b7207 */ /* 0x000fe20000800000 */
[----:B--2---:R2:W-:Y:S01]  /*2d80*/  SYNCS.ARRIVE.TRANS64.RED.A1T0 RZ, [R0+URZ], RZ ;  /* 0x000000ff00ff79a7 */ /* 0x0045e200081004ff */
[----:B-1----:R-:W-:-:S02]  /*2d90*/  LOP3.LUT P3, RZ, R6, 0x1, RZ, 0xc0, !PT ;  /* 0x0000000106ff7812 */ /* 0x002fc4000786c0ff */
[----:B------:R-:W-:-:S04]  /*2da0*/  SEL R4, RZ, 0x1, P1 ;  /* 0x00000001ff047807 */ /* 0x000fc80000800000 */
[----:B------:R-:W-:Y:S02]  /*2db0*/  LOP3.LUT R10, R10, R4, RZ, 0x3c, !PT ;  /* 0x000000040a0a7212 */ /* 0x000fe400078e3cff */
[----:B--2---:R-:W-:-:S04]  /*2dc0*/  SEL R0, RZ, 0x1, P0 ;  /* 0x00000001ff007807 */ /* 0x004fc80000000000 */
[----:B------:R-:W-:Y:S01]  /*2dd0*/  LOP3.LUT R9, R9, R0, RZ, 0x3c, !PT ;  /* 0x0000000009097212 */ /* 0x000fe200078e3cff */
[----:B------:R-:W-:Y:S06]  /*2de0*/  @P3 BRA `(.L_x_48) ;  /* 0xfffffffc002c3947 */ /* 0x000fec000383ffff */
[----:B------:R-:W-:Y:S01]  /*2df0*/  ULEA UR5, UR6, UR37, 0x3 ;  /* 0x0000002506057291 */ /* 0x000fe2000f8e18ff */
[----:B------:R-:W-:-:S08]  /*2e00*/  SHF.L.U32 R2, R12, 0x1f, RZ ;  /* 0x0000001f0c027819 */ /* 0x000fd000000006ff */
[----:B------:R-:W1:Y:S02]  /*2e10*/  SYNCS.PHASECHK.TRANS64 P0, [UR5+0xe0], R2 ;  /* 0x0000e002ff0075a7 */ /* 0x000e640008001005 */
[----:B-1----:R-:W-:Y:S05]  /*2e20*/  @P0 BRA `(.L_x_49) ;  /* 0x0000000000080947 */ /* 0x002fea0003800000 */
[----:B------:R-:W1:Y:S02]  /*2e30*/  SYNCS.PHASECHK.TRANS64.TRYWAIT P0, [UR5+0xe0], R2 ;  /* 0x0000e002ff0075a7 */ /* 0x000e640008001105 */
[----:B-1----:R-:W-:Y:S05]  /*2e40*/  @!P0 BRA `(.L_x_50) ;  /* 0x0000005400808947 */ /* 0x002fea0003800000 */
.L_x_49:
[----:B------:R-:W-:-:S04]  /*2e50*/  UIADD3 UR4, UPT, UPT, UR6, 0x1, URZ ;  /* 0x0000000106047890 */ /* 0x000fc8000fffe0ff */
[----:B------:R-:W-:-:S04]  /*2e60*/  UISETP.NE.AND UP0, UPT, UR4, 0x2, UPT ;  /* 0x000000020400788c */ /* 0x000fc8000bf05270 */
[----:B------:R-:W-:Y:S02]  /*2e70*/  USEL UR7, URZ, 0x1, UP0 ;  /* 0x00000001ff077887 */ /* 0x000fe40008000000 */
[----:B------:R-:W-:-:S04]  /*2e80*/  USEL UR4, UR4, URZ, UP0 ;  /* 0x000000ff04047287 */ /* 0x000fc80008000000 */
[----:B------:R-:W-:Y:S01]  /*2e90*/  ULEA UR4, UR4, UR37, 0x3 ;  /* 0x0000002504047291 */ /* 0x000fe2000f8e18ff */
[----:B-1----:R-:W-:-:S04]  /*2ea0*/  LOP3.LUT R2, R12, UR7, RZ, 0x3c, !PT ;  /* 0x000000070c027c12 */ /* 0x002fc8000f8e3cff */
[----:B------:R-:W-:-:S04]  /*2eb0*/  SHF.L.U32 R0, R2, 0x1f, RZ ;  /* 0x0000001f02007819 */ /* 0x000fc800000006ff */
[----:B------:R-:W1:Y:S02]  /*2ec0*/  SYNCS.PHASECHK.TRANS64 P0, [UR4+0xe0], R0 ;  /* 0x0000e000ff0075a7 */ /* 0x000e640008001004 */
[----:B-1----:R-:W-:Y:S05]  /*2ed0*/  @P0 EXIT ;  /* 0x000000000000094d */ /* 0x002fea0003800000 */
[----:B------:R-:W-:Y:S02]  /*2ee0*/  SHF.L.U32 R2, R2, 0x1f, RZ ;  /* 0x0000001f02027819 */ /* 0x000fe400000006ff */
[----:B------:R-:W-:-:S07]  /*2ef0*/  MOV R0, UR4 ;  /* 0x0000000400007c02 */ /* 0x000fce0008000f00 */
.L_x_51:
[----:B-1----:R1:W2:Y:S02]  /*2f00*/  SYNCS.PHASECHK.TRANS64.TRYWAIT P0, [R0+URZ+0xe0], R2 ;  /* 0x0000e002000075a7 */ /* 0x0022a400080011ff */
[----:B--2---:R-:W-:Y:S05]  /*2f10*/  @!P0 NANOSLEEP.SYNCS 0x989680 ;  /* 0x009896800000895d */ /* 0x004fea0003900000 */
[----:B------:R-:W2:Y:S02]  /*2f20*/  @!P0 SYNCS.PHASECHK.TRANS64 P0, [R0+URZ+0xe0], R2 ;  /* 0x0000e002000085a7 */ /* 0x000ea400080010ff */
[----:B--2---:R-:W-:Y:S05]  /*2f30*/  @P0 EXIT ;  /* 0x000000000000094d */ /* 0x004fea0003800000 */
[----:B------:R-:W-:Y:S05]  /*2f40*/  BRA `(.L_x_51) ;  /* 0xfffffffc00ec7947 */ /* 0x000fea000383ffff */
.L_x_44:
[----:B------:R-:W-:-:S09]  /*2f50*/  UISETP.NE.AND UP1, UPT, UR8, URZ, UPT ;  /* 0x000000ff0800728c */ /* 0x000fd2000bf25270 */
[----:B------:R-:W-:Y:S05]  /*2f60*/  BRA.U UP1, `(.L_x_52) ;  /* 0x0000000d01cc7547 */ /* 0x000fea000b800000 */
[----:B------:R-:W-:Y:S01]  /*2f70*/  UMOV UR4, 0x40 ;  /* 0x0000004000047882 */ /* 0x000fe20000000000 */
[----:B------:R-:W-:Y:S01]  /*2f80*/  NOP ;  /* 0x0000000000007918 */ /* 0x000fe20000000000 */
[----:B------:R-:W-:Y:S01]  /*2f90*/  ULEA UR4, UR37, UR4, 0x18 ;  /* 0x0000000425047291 */ /* 0x000fe2000f8ec0ff */
[----:B------:R-:W-:Y:S02]  /*2fa0*/  UMOV UR5, 0x400 ;  /* 0x0000040000057882 */ /* 0x000fe40000000000 */
[----:B------:R-:W-:-:S06]  /*2fb0*/  ULEA UR37, UR37, UR5, 0x18 ;  /* 0x0000000525257291 */ /* 0x000fcc000f8ec0ff */
[----:B------:R-:W1:Y:S02]  /*2fc0*/  LDS.U8 R0, [UR4+0x1c] ;  /* 0x00001c04ff007984 */ /* 0x000e640008000000 */
[----:B-1----:R-:W-:-:S13]  /*2fd0*/  ISETP.NE.AND P0, PT, R0, RZ, PT ;  /* 0x000000ff0000720c */ /* 0x002fda0003f05270 */
[----:B------:R-:W-:Y:S05]  /*2fe0*/  @P0 BRA `(.L_x_53) ;  /* 0x0000000000580947 */ /* 0x000fea0003800000 */
[----:B------:R-:W-:-:S13]  /*2ff0*/  ELECT P0, URZ, PT ;  /* 0x0000000000ff782f */ /* 0x000fda0003800000 */
[----:B------:R-:W-:Y:S05]  /*3000*/  @!P0 BRA `(.L_x_54) ;  /* 0x0000000000608947 */ /* 0x000fea0003800000 */
[----:B------:R-:W-:Y:S01]  /*3010*/  UMOV UR5, 0x10 ;  /* 0x0000001000057882 */ /* 0x000fe20000000000 */
[----:B------:R-:W-:Y:S01]  /*3020*/  HFMA2 R0, -RZ, RZ, 0, 5.9604644775390625e-08 ;  /* 0x00000001ff007431 */ /* 0x000fe200000001ff */
[----:B------:R-:W-:-:S03]  /*3030*/  MOV R2, 0xffff ;  /* 0x0000ffff00027802 */ /* 0x000fc60000000f00 */
[----:B------:R-:W-:Y:S04]  /*3040*/  DEPBAR.LE SB1, 0x36 ;  /* 0x00009d800000791a */ /* 0x000fe80000000000 */
[----:B------:R-:W1:Y:S02]  /*3050*/  UTCATOMSWS.FIND_AND_SET.ALIGN UP0, UR5, UR5 ;  /* 0x00000005000575e3 */ /* 0x000e640008000800 */
[----:B-1----:R-:W-:Y:S01]  /*3060*/  MOV R3, UR5 ;  /* 0x0000000500037c02 */ /* 0x002fe20008000f00 */
[----:B------:R-:W-:Y:S06]  /*3070*/  BRA.U UP0, `(.L_x_55) ;  /* 0x0000000100187547 */ /* 0x000fec000b800000 */
.L_x_56:
[----:B------:R-:W-:Y:S05]  /*3080*/  NANOSLEEP 0x64 ;  /* 0x000000640000795d */ /* 0x000fea0003800000 */
[----:B------:R-:W-:-:S05]  /*3090*/  UMOV UR5, 0x10 ;  /* 0x0000001000057882 */ /* 0x000fca0000000000 */
[----:B------:R-:W-:Y:S04]  /*30a0*/  DEPBAR.LE SB1, 0x36 ;  /* 0x00009d800000791a */ /* 0x000fe80000000000 */
[----:B------:R-:W1:Y:S02]  /*30b0*/  UTCATOMSWS.FIND_AND_SET.ALIGN UP0, UR5, UR5 ;  /* 0x00000005000575e3 */ /* 0x000e640008000800 */
[----:B-1----:R-:W-:Y:S01]  /*30c0*/  MOV R3, UR5 ;  /* 0x0000000500037c02 */ /* 0x002fe20008000f00 */
[----:B------:R-:W-:Y:S05]  /*30d0*/  BRA.U !UP0, `(.L_x_56) ;  /* 0xfffffffd08e87547 */ /* 0x000fea000b83ffff */
.L_x_55:
[-C--:B------:R-:W-:Y:S02]  /*30e0*/  SHF.L.U32 R2, R2, R3.reuse, RZ ;  /* 0x0000000302027219 */ /* 0x080fe400000006ff */
[----:B------:R-:W-:Y:S01]  /*30f0*/  SHF.L.U32 R0, R0, R3, RZ ;  /* 0x0000000300007219 */ /* 0x000fe200000006ff */
[----:B------:R-:W-:Y:S02]  /*3100*/  IMAD.SHL.U32 R3, R3, 0x20, RZ ;  /* 0x0000002003037824 */ /* 0x000fe400078e00ff */
[----:B------:R1:W-:Y:S04]  /*3110*/  ATOMS.OR RZ, [UR4+0x14], R2 ;  /* 0x00001402ffff798c */ /* 0x0003e8000b000004 */
[----:B------:R1:W-:Y:S04]  /*3120*/  ATOMS.OR RZ, [UR4+0x18], R0 ;  /* 0x00001800ffff798c */ /* 0x0003e8000b000004 */
[----:B------:R1:W-:Y:S01]  /*3130*/  STS [UR37+0x180], R3 ;  /* 0x00018003ff007988 */ /* 0x0003e20008000825 */
[----:B------:R-:W-:Y:S05]  /*3140*/  BRA `(.L_x_54) ;  /* 0x0000000000107947 */ /* 0x000fea0003800000 */
.L_x_53:
[----:B------:R-:W-:Y:S02]  /*3150*/  MOV R0, 0xffffffff ;  /* 0xffffffff00007802 */ /* 0x000fe40000000f00 */
[----:B------:R-:W-:-:S03]  /*3160*/  MOV R2, 0x3190 ;  /* 0x0000319000027802 */ /* 0x000fc60000000f00 */
[----:B------:R1:W-:Y:S04]  /*3170*/  STS [UR37+0x180], R0 ;  /* 0x00018000ff007988 */ /* 0x0003e80008000825 */
[----:B-1-3-5:R-:W-:Y:S05]  /*3180*/  CALL.REL.NOINC `($__internal_1_$__cuda_sm10x_tcgen05_guardrail_trap_phase_invalid_during_alloc) ;  /* 0x0000005800c87944 */ /* 0x02afea0003c00000 */
.L_x_54:
[----:B------:R-:W-:Y:S05]  /*3190*/  WARPSYNC.ALL ;  /* 0x0000000000007948 */ /* 0x000fea0003800000 */
[----:B------:R-:W2:Y:S01]  /*31a0*/  S2UR UR5, SR_CgaCtaId ;  /* 0x00000000000579c3 */ /* 0x000ea20000008800 */
[----:B------:R-:W-:Y:S01]  /*31b0*/  UMOV UR4, 0x400 ;  /* 0x0000040000047882 */ /* 0x000fe20000000000 */
[----:B------:R-:W-:-:S06]  /*31c0*/  NOP ;  /* 0x0000000000007918 */ /* 0x000fcc0000000000 */
[----:B------:R-:W-:Y:S06]  /*31d0*/  BAR.ARV 0x6, 0xa0 ;  /* 0x0182800000007b1d */ /* 0x000fec0000002000 */
[----:B------:R-:W4:Y:S01]  /*31e0*/  LDCU UR7, c[0x0][0x38c] ;  /* 0x00007180ff0777ac */ /* 0x000f220008000800 */
[----:B------:R-:W-:Y:S01]  /*31f0*/  IMAD.MOV.U32 R11, RZ, RZ, 0x1 ;  /* 0x00000001ff0b7424 */ /* 0x000fe200078e00ff */
[----:B------:R-:W-:Y:S01]  /*3200*/  CS2R R8, SRZ ;  /* 0x0000000000087805 */ /* 0x000fe2000001ff00 */
[----:B------:R-:W-:Y:S01]  /*3210*/  IMAD.MOV.U32 R10, RZ, RZ, RZ ;  /* 0x000000ffff0a7224 */ /* 0x000fe200078e00ff */
[----:B------:R-:W3:Y:S01]  /*3220*/  LDCU UR6, c[0x0][0x38c] ;  /* 0x00007180ff0677ac */ /* 0x000ee20008000800 */
[----:B------:R-:W-:Y:S01]  /*3230*/  UMOV UR15, URZ ;  /* 0x000000ff000f7c82 */ /* 0x000fe20008000000 */
[----:B------:R-:W-:Y:S01]  /*3240*/  UMOV UR14, URZ ;  /* 0x000000ff000e7c82 */ /* 0x000fe20008000000 */
[----:B--2---:R-:W-:Y:S01]  /*3250*/  ULEA UR5, UR5, UR4, 0x18 ;  /* 0x0000000405057291 */ /* 0x004fe2000f8ec0ff */
[----:B------:R-:W-:Y:S01]  /*3260*/  UMOV UR24, 0x0 ;  /* 0x0000000000187882 */ /* 0x000fe20000000000 */
[----:B------:R-:W-:-:S02]  /*3270*/  UMOV UR25, 0x4210910 ;  /* 0x0421091000197882 */ /* 0x000fc40000000000 */
[----:B------:R-:W-:Y:S02]  /*3280*/  UIADD3 UR10, UPT, UPT, UR5, 0x8800, URZ ;  /* 0x00008800050a7890 */ /* 0x000fe4000fffe0ff */
[----:B------:R-:W-:Y:S02]  /*3290*/  UIADD3 UR11, UPT, UPT, UR5, 0x18800, URZ ;  /* 0x00018800050b7890 */ /* 0x000fe4000fffe0ff */
[----:B----4-:R-:W-:Y:S01]  /*32a0*/  UIADD3 UR7, UPT, UPT, UR7, 0x1f, URZ ;  /* 0x0000001f07077890 */ /* 0x010fe2000fffe0ff */
[----:B-1----:R-:W1:Y:S01]  /*32b0*/  LDS R0, [UR5+0x180] ;  /* 0x00018005ff007984 */ /* 0x002e620008000800 */
[----:B------:R-:W-:Y:S02]  /*32c0*/  USHF.R.U32.HI UR10, URZ, 0x4, UR10 ;  /* 0x00000004ff0a7899 */ /* 0x000fe4000801160a */
[----:B------:R-:W-:Y:S02]  /*32d0*/  USHF.R.S32.HI UR4, URZ, 0x1f, UR7 ;  /* 0x0000001fff047899 */ /* 0x000fe40008011407 */
[----:B------:R-:W-:-:S02]  /*32e0*/  USHF.R.U32.HI UR11, URZ, 0x4, UR11 ;  /* 0x00000004ff0b7899 */ /* 0x000fc4000801160b */
[----:B------:R-:W-:Y:S02]  /*32f0*/  ULEA.HI UR4, UR4, UR7, URZ, 0x5 ;  /* 0x0000000704047291 */ /* 0x000fe4000f8f28ff */
[----:B------:R-:W-:Y:S02]  /*3300*/  ULOP3.LUT UR10, UR10, 0x3fff, URZ, 0xc0, !UPT ;  /* 0x00003fff0a0a7892 */ /* 0x000fe4000f8ec0ff */
[----:B------:R-:W-:Y:S02]  /*3310*/  USHF.R.S32.HI UR4, URZ, 0x5, UR4 ;  /* 0x00000005ff047899 */ /* 0x000fe40008011404 */
[----:B------:R-:W-:Y:S02]  /*3320*/  ULOP3.LUT UR11, UR11, 0x3fff, URZ, 0xc0, !UPT ;  /* 0x00003fff0b0b7892 */ /* 0x000fe4000f8ec0ff */
[----:B------:R-:W-:Y:S01]  /*3330*/  UISETP.LT.AND UP0, UPT, UR4, 0x1, UPT ;  /* 0x000000010400788c */ /* 0x000fe2000bf01270 */
[----:B------:R-:W-:Y:S01]  /*3340*/  UMOV UR22, 0x0 ;  /* 0x0000000000167882 */ /* 0x000fe20000000000 */
[----:B------:R-:W-:-:S02]  /*3350*/  UMOV UR23, 0x4210910 ;  /* 0x0421091000177882 */ /* 0x000fc40000000000 */
[----:B------:R-:W-:Y:S02]  /*3360*/  USEL UR9, UR4, 0x1, !UP0 ;  /* 0x0000000104097887 */ /* 0x000fe4000c000000 */
[----:B------:R-:W-:Y:S02]  /*3370*/  ULOP3.LUT UR10, UR10, 0x10000, URZ, 0xfc, !UPT ;  /* 0x000100000a0a7892 */ /* 0x000fe4000f8efcff */
[----:B------:R-:W-:Y:S02]  /*3380*/  ULOP3.LUT UR11, UR11, 0x1000000, URZ, 0xfc, !UPT ;  /* 0x010000000b0b7892 */ /* 0x000fe4000f8efcff */
[----:B------:R-:W-:Y:S02]  /*3390*/  UIADD3 UR9, UPT, UPT, -UR9, URZ, URZ ;  /* 0x000000ff09097290 */ /* 0x000fe4000fffe1ff */
[----:B---3--:R-:W-:Y:S01]  /*33a0*/  UISETP.GE.AND UP3, UPT, UR6, 0x1, UPT ;  /* 0x000000010600788c */ /* 0x008fe2000bf66270 */
[----:B------:R-:W-:Y:S01]  /*33b0*/  UMOV UR20, 0x0 ;  /* 0x0000000000147882 */ /* 0x000fe20000000000 */
[----:B------:R-:W-:Y:S01]  /*33c0*/  UMOV UR21, 0x4210910 ;  /* 0x0421091000157882 */ /* 0x000fe20000000000 */
[----:B------:R-:W-:Y:S01]  /*33d0*/  UMOV UR18, 0x0 ;  /* 0x0000000000127882 */ /* 0x000fe20000000000 */
[----:B------:R-:W-:Y:S01]  /*33e0*/  UMOV UR19, 0x4210910 ;  /* 0x0421091000137882 */ /* 0x000fe20000000000 */
[----:B-1----:R-:W-:-:S15]  /*33f0*/  R2UR UR16, R0 ;  /* 0x00000000001072ca */ /* 0x002fde00000e0000 */
.L_x_63:
[----:B------:R-:W-:Y:S02]  /*3400*/  LEA R0, R10, UR5, 0x3 ;  /* 0x000000050a007c11 */ /* 0x000fe4000f8e18ff */
[----:B------:R-:W-:Y:S02]  /*3410*/  SHF.L.U32 R2, R9, 0x1f, RZ ;  /* 0x0000001f09027819 */ /* 0x000fe400000006ff */
[----:B------:R-:W-:Y:S01]  /*3420*/  PLOP3.LUT P0, PT, PT, PT, UP3, 0x80, 0x8 ;  /* 0x000000000008781c */ /* 0x000fe20003f0f038 */
[----:B------:R-:W-:Y:S01]  /*3430*/  VIADD R3, R0, 0xe0 ;  /* 0x000000e000037836 */ /* 0x000fe20000000000 */
[----:B-1----:R-:W1:Y:S02]  /*3440*/  SYNCS.PHASECHK.TRANS64.TRYWAIT P1, [R0+URZ+0xd0], R2 ;  /* 0x0000d002000075a7 */ /* 0x002e6400080211ff */
[----:B-1-3--:R-:W-:Y:S09]  /*3450*/  @!P1 BRA `(.L_x_57) ;  /* 0x0000005000149947 */ /* 0x00aff20003800000 */
.L_x_158:
[----:B------:R-:W-:Y:S01]  /*3460*/  LEA R4, R10, UR5, 0x4 ;  /* 0x000000050a047c11 */ /* 0x000fe2000f8e20ff */
[----:B------:R-:W-:Y:S01]  /*3470*/  @UP3 ULEA UR6, UR14, UR5, 0x3 ;  /* 0x000000050e063291 */ /* 0x000fe2000f8e18ff */
[----:B------:R-:W-:Y:S01]  /*3480*/  PLOP3.LUT P2, PT, PT, PT, PT, 0x80, 0x8 ;  /* 0x000000000008781c */ /* 0x000fe20003f4f070 */
[----:B------:R-:W-:Y:S01]  /*3490*/  ULEA UR7, UR15, UR5, 0x3 ;  /* 0x000000050f077291 */ /* 0x000fe2000f8e18ff */
[----:B------:R-:W-:Y:S02]  /*34a0*/  PRMT R3, RZ, 0x654, R3 ;  /* 0x00000654ff037816 */ /* 0x000fe40000000003 */
[----:B------:R-:W2:Y:S01]  /*34b0*/  LDS.128 R4, [R4+0x160] ;  /* 0x0001600004047984 */ /* 0x000ea20000000c00 */
[----:B-1----:R-:W-:Y:S02]  /*34c0*/  @P0 SHF.L.U32 R2, R8, 0x1f, RZ ;  /* 0x0000001f08020819 */ /* 0x002fe400000006ff */
[----:B------:R-:W-:Y:S01]  /*34d0*/  SHF.L.U32 R0, R11, 0x1f, RZ ;  /* 0x0000001f0b007819 */ /* 0x000fe200000006ff */
[----:B------:R-:W-:Y:S01]  /*34e0*/  @!PT LDS RZ, [RZ] ;  /* 0x00000000fffff984 */ /* 0x000fe20000000800 */
[----:B------:R-:W-:Y:S01]  /*34f0*/  @!PT LDS RZ, [RZ] ;  /* 0x00000000fffff984 */ /* 0x000fe20000000800 */
[----:B------:R-:W-:Y:S01]  /*3500*/  @!PT LDS RZ, [RZ] ;  /* 0x00000000fffff984 */ /* 0x000fe20000000800 */
[----:B------:R-:W-:Y:S01]  /*3510*/  @!PT LDS RZ, [RZ] ;  /* 0x00000000fffff984 */ /* 0x000fe20000000800 */
[----:B------:R1:W-:Y:S06]  /*3520*/  MEMBAR.ALL.CTA ;  /* 0x0000000000007992 */ /* 0x0003ec0000008000 */
[----:B-1----:R-:W1:Y:S02]  /*3530*/  FENCE.VIEW.ASYNC.S ;  /* 0x00000000000073c6 */ /* 0x002e640000000000 */
[----:B-1----:R1:W-:Y:S01]  /*3540*/  SYNCS.ARRIVE.TRANS64.RED.A1T0 RZ, [R3+URZ], RZ ;  /* 0x000000ff03ff79a7 */ /* 0x0023e200081004ff */
[----:B------:R1:W3:Y:S01]  /*3550*/  @P0 SYNCS.PHASECHK.TRANS64.TRYWAIT P2, [UR6], R2 ;  /* 0x00000002ff0005a7 */ /* 0x0002e20008041106 */
[----:B------:R-:W-:Y:S01]  /*3560*/  ULEA.HI UR6, UR15, UR15, URZ, 0x1 ;  /* 0x0000000f0f067291 */ /* 0x000fe2000f8f08ff */
[----:B--2---:R-:W-:-:S03]  /*3570*/  LOP3.LUT P1, RZ, R6, 0x1, RZ, 0xc0, !PT ;  /* 0x0000000106ff7812 */ /* 0x004fc6000782c0ff */
[----:B------:R-:W-:Y:S02]  /*3580*/  USHF.L.U32 UR8, UR6, 0x6, URZ ;  /* 0x0000000606087899 */ /* 0x000fe400080006ff */
[----:B------:R-:W-:Y:S02]  /*3590*/  ULOP3.LUT UR6, UR6, 0xffe, URZ, 0xc0, !UPT ;  /* 0x00000ffe06067892 */ /* 0x000fe4000f8ec0ff */
[----:B------:R-:W-:Y:S02]  /*35a0*/  ULOP3.LUT UR8, UR8, 0xffffff80, URZ, 0xc0, !UPT ;  /* 0xffffff8008087892 */ /* 0x000fe4000f8ec0ff */
[----:B------:R-:W-:Y:S02]  /*35b0*/  UIADD3 UR6, UPT, UPT, -UR6, UR15, URZ ;  /* 0x0000000f06067290 */ /* 0x000fe4000fffe1ff */
[----:B------:R-:W-:Y:S01]  /*35c0*/  UIADD3 UR8, UPT, UPT, UR16, UR8, URZ ;  /* 0x0000000810087290 */ /* 0x000fe2000fffe0ff */
[----:B------:R-:W2:Y:S03]  /*35d0*/  SYNCS.PHASECHK.TRANS64.TRYWAIT P0, [UR7+0x110], R0 ;  /* 0x00011000ff0075a7 */ /* 0x000ea60008001107 */
[----:B------:R-:W-:Y:S01]  /*35e0*/  ULEA UR8, UR6, UR8, 0x14 ;  /* 0x0000000806087291 */ /* 0x000fe2000f8ea0ff */
[----:B-123--:R-:W-:Y:S11]  /*35f0*/  @!P0 BRA `(.L_x_58) ;  /* 0x0000004c00c08947 */ /* 0x00eff60003800000 */
.L_x_160:
[----:B------:R-:W-:Y:S01]  /*3600*/  IADD3 R10, PT, PT, R10, 0x1, RZ ;  /* 0x000000010a0a7810 */ /* 0x000fe20007ffe0ff */
[----:B------:R-:W-:Y:S06]  /*3610*/  BRA.U !UP3, `(.L_x_59) ;  /* 0x000000010bc07547 */ /* 0x000fec000b800000 */
[----:B------:R-:W-:Y:S01]  /*3620*/  UPLOP3.LUT UP4, UPT, UPT, UPT, UPT, 0x40, 0x4 ;  /* 0x000000000004789c */ /* 0x000fe20003f8e870 */
[----:B------:R-:W-:Y:S01]  /*3630*/  UMOV UR13, UR9 ;  /* 0x00000009000d7c82 */ /* 0x000fe20008000000 */
[----:B------:R-:W-:Y:S01]  /*3640*/  UMOV UR12, UR4 ;  /* 0x00000004000c7c82 */ /* 0x000fe20008000000 */
[----:B------:R-:W-:-:S08]  /*3650*/  UMOV UR17, UR14 ;  /* 0x0000000e00117c82 */ /* 0x000fd00008000000 */
.L_x_62:
[----:B------:R-:W-:Y:S02]  /*3660*/  UIADD3 UR13, UPT, UPT, UR13, 0x1, URZ ;  /* 0x000000010d0d7890 */ /* 0x000fe4000fffe0ff */
[----:B--2---:R-:W-:Y:S02]  /*3670*/  ULEA UR6, UR17, UR5, 0x3 ;  /* 0x0000000511067291 */ /* 0x004fe4000f8e18ff */
[----:B------:R-:W-:Y:S01]  /*3680*/  UISETP.NE.AND UP0, UPT, UR13, URZ, UPT ;  /* 0x000000ff0d00728c */ /* 0x000fe2000bf05270 */
[----:B---3--:R-:W-:Y:S10]  /*3690*/  @P2 BRA `(.L_x_60) ;  /* 0x00000000000c2947 */ /* 0x008ff40003800000 */
[----:B-1----:R-:W-:Y:S04]  /*36a0*/  SHF.L.U32 R2, R8, 0x1f, RZ ;  /* 0x0000001f08027819 */ /* 0x002fe800000006ff */
[----:B------:R-:W1:Y:S02]  /*36b0*/  SYNCS.PHASECHK.TRANS64.TRYWAIT P0, [UR6], R2 ;  /* 0x00000002ff0075a7 */ /* 0x000e640008001106 */
[----:B-1----:R-:W-:Y:S05]  /*36c0*/  @!P0 BRA `(.L_x_61) ;  /* 0x0000004c00a48947 */ /* 0x002fea0003800000 */
.L_x_60:
[----:B------:R-:W-:Y:S01]  /*36d0*/  UISETP.NE.AND UP1, UPT, UR12, 0x1, UPT ;  /* 0x000000010c00788c */ /* 0x000fe2000bf25270 */
[----:B------:R-:W-:Y:S01]  /*36e0*/  PLOP3.LUT P2, PT, PT, PT, PT, 0x80, 0x8 ;  /* 0x000000000008781c */ /* 0x000fe20003f4f070 */
[----:B------:R-:W-:Y:S02]  /*36f0*/  UIADD3 UR14, UPT, UPT, UR17, 0x1, URZ ;  /* 0x00000001110e7890 */ /* 0x000fe4000fffe0ff */
[----:B------:R-:W-:Y:S02]  /*3700*/  ULEA UR28, UR17, UR11, 0xa ;  /* 0x0000000b111c7291 */ /* 0x000fe4000f8e50ff */
[----:B------:R-:W-:Y:S01]  /*3710*/  UISETP.NE.AND UP2, UPT, UR14, 0x8, UPT ;  /* 0x000000080e00788c */ /* 0x000fe2000bf45270 */
[----:B------:R-:W-:Y:S01]  /*3720*/  PLOP3.LUT P0, PT, PT, PT, UP1, 0x80, 0x8 ;  /* 0x000000000008781c */ /* 0x000fe20003f0f018 */
[----:B------:R-:W-:Y:S02]  /*3730*/  UIADD3 UR40, UPT, UPT, UR28, 0x40, URZ ;  /* 0x000000401c287890 */ /* 0x000fe4000fffe0ff */
[----:B------:R-:W-:Y:S02]  /*3740*/  USEL UR27, URZ, 0x1, UP2 ;  /* 0x00000001ff1b7887 */ /* 0x000fe40009000000 */
[----:B------:R-:W-:Y:S02]  /*3750*/  USEL UR14, UR14, URZ, UP2 ;  /* 0x000000ff0e0e7287 */ /* 0x000fe40009000000 */
[----:B------:R-:W-:Y:S02]  /*3760*/  UIADD3 UR36, UPT, UPT, UR28, 0x80, URZ ;  /* 0x000000801c247890 */ /* 0x000fe4000fffe0ff */
[----:B------:R-:W-:Y:S01]  /*3770*/  @UP1 ULEA UR26, UR14, UR5, 0x3 ;  /* 0x000000050e1a1291 */ /* 0x000fe2000f8e18ff */
[----:B------:R-:W-:Y:S01]  /*3780*/  LOP3.LUT R8, R8, UR27, RZ, 0x3c, !PT ;  /* 0x0000001b08087c12 */ /* 0x000fe2000f8e3cff */
[----:B------:R-:W-:Y:S02]  /*3790*/  UIADD3 UR32, UPT, UPT, UR28, 0xc0, URZ ;  /* 0x000000c01c207890 */ /* 0x000fe4000fffe0ff */
[----:B------:R-:W-:Y:S01]  /*37a0*/  UIADD3 UR6, UPT, UPT, UR6, 0x40, URZ ;  /* 0x0000004006067890 */ /* 0x000fe2000fffe0ff */
[----:B-1----:R-:W-:Y:S01]  /*37b0*/  @P0 SHF.L.U32 R0, R8, 0x1f, RZ ;  /* 0x0000001f08000819 */ /* 0x002fe200000006ff */
[----:B------:R-:W-:Y:S01]  /*37c0*/  UIADD3 UR12, UPT, UPT, UR12, -0x1, URZ ;  /* 0xffffffff0c0c7890 */ /* 0x000fe2000fffe0ff */
[----:B------:R-:W-:Y:S02]  /*37d0*/  UMOV UR29, 0x20004020 ;  /* 0x20004020001d7882 */ /* 0x000fe40000000000 */
[----:B------:R2:W3:Y:S01]  /*37e0*/  @P0 SYNCS.PHASECHK.TRANS64.TRYWAIT P2, [UR26], R0 ;  /* 0x00000000ff0005a7 */ /* 0x0004e2000804111a */
[----:B------:R-:W-:Y:S01]  /*37f0*/  ULEA UR26, UR17, UR10, 0x9 ;  /* 0x0000000a111a7291 */ /* 0x000fe2000f8e48ff */
[----:B------:R-:W-:Y:S01]  /*3800*/  UMOV UR27, 0x40004040 ;  /* 0x40004040001b7882 */ /* 0x000fe20000000000 */
[----:B------:R-:W-:Y:S02]  /*3810*/  UMOV UR41, 0x20004020 ;  /* 0x2000402000297882 */ /* 0x000fe40000000000 */
[----:B------:R-:W-:Y:S02]  /*3820*/  UIADD3 UR38, UPT, UPT, UR26, 0x2, URZ ;  /* 0x000000021a267890 */ /* 0x000fe4000fffe0ff */
[----:B------:R-:W-:Y:S02]  /*3830*/  UIADD3 UR34, UPT, UPT, UR26, 0x4, URZ ;  /* 0x000000041a227890 */ /* 0x000fe4000fffe0ff */
[----:B------:R-:W-:Y:S01]  /*3840*/  UIADD3 UR30, UPT, UPT, UR26, 0x6, URZ ;  /* 0x000000061a1e7890 */ /* 0x000fe2000fffe0ff */
[----:B------:R2:W-:Y:S01]  /*3850*/  UTCHMMA gdesc[UR26], gdesc[UR28], tmem[UR8], tmem[UR24], idesc[UR25], UP4 ;  /* 0x00ff181c1a0075ea */ /* 0x0005e2000a000008 */
[----:B------:R-:W-:Y:S01]  /*3860*/  UPLOP3.LUT UP4, UPT, UPT, UPT, UPT, 0x80, 0x8 ;  /* 0x000000000008789c */ /* 0x000fe20003f8f070 */
[----:B------:R-:W-:Y:S01]  /*3870*/  UMOV UR39, 0x40004040 ;  /* 0x4000404000277882 */ /* 0x000fe20000000000 */
[----:B------:R-:W-:Y:S01]  /*3880*/  UMOV UR37, 0x20004020 ;  /* 0x2000402000257882 */ /* 0x000fe20000000000 */
[----:B------:R2:W-:Y:S01]  /*3890*/  UTCHMMA gdesc[UR38], gdesc[UR40], tmem[UR8], tmem[UR22], idesc[UR23], UPT ;  /* 0x00ff1628260075ea */ /* 0x0005e2000b800008 */
[----:B------:R-:W-:Y:S01]  /*38a0*/  UMOV UR35, 0x40004040 ;  /* 0x4000404000237882 */ /* 0x000fe20000000000 */
[----:B------:R-:W-:Y:S01]  /*38b0*/  UMOV UR33, 0x20004020 ;  /* 0x2000402000217882 */ /* 0x000fe20000000000 */
[----:B------:R-:W-:Y:S01]  /*38c0*/  UMOV UR31, 0x40004040 ;  /* 0x40004040001f7882 */ /* 0x000fe20000000000 */
[----:B------:R2:W-:Y:S01]  /*38d0*/  UTCHMMA gdesc[UR34], gdesc[UR36], tmem[UR8], tmem[UR20], idesc[UR21], UPT ;  /* 0x00ff1424220075ea */ /* 0x0005e2000b800008 */
[----:B------:R2:W-:Y:S01]  /*38e0*/  UTCHMMA gdesc[UR30], gdesc[UR32], tmem[UR8], tmem[UR18], idesc[UR19], UPT ;  /* 0x00ff12201e0075ea */ /* 0x0005e2000b800008 */
[----:B------:R2:W-:Y:S01]  /*38f0*/  UTCBAR [UR6], URZ ;  /* 0x000000ff060073e9 */ /* 0x0005e200080000ff */
[----:B------:R-:W-:Y:S01]  /*3900*/  UMOV UR17, UR14 ;  /* 0x0000000e00117c82 */ /* 0x000fe20008000000 */
[----:B------:R-:W-:Y:S05]  /*3910*/  BRA.U UP0, `(.L_x_62) ;  /* 0xfffffffd00507547 */ /* 0x000fea000b83ffff */
.L_x_59:
[----:B------:R-:W-:Y:S01]  /*3920*/  UIADD3 UR15, UPT, UPT, UR15, 0x1, URZ ;  /* 0x000000010f0f7890 */ /* 0x000fe2000fffe0ff */
[C---:B------:R-:W-:Y:S01]  /*3930*/  ISETP.NE.AND P0, PT, R10.reuse, 0x2, PT ;  /* 0x000000020a00780c */ /* 0x040fe20003f05270 */
[----:B------:R-:W-:Y:S02]  /*3940*/  UIADD3 UR7, UPT, UPT, UR7, 0xf0, URZ ;  /* 0x000000f007077890 */ /* 0x000fe4000fffe0ff */
[----:B------:R-:W-:Y:S01]  /*3950*/  UISETP.NE.AND UP0, UPT, UR15, 0x4, UPT ;  /* 0x000000040f00788c */ /* 0x000fe2000bf05270 */
[----:B-12---:R-:W-:Y:S02]  /*3960*/  SEL R0, RZ, 0x1, P0 ;  /* 0x00000001ff007807 */ /* 0x006fe40000000000 */
[----:B------:R-:W-:Y:S01]  /*3970*/  SEL R10, R10, RZ, P0 ;  /* 0x000000ff0a0a7207 */ /* 0x000fe20000000000 */
[----:B------:R-:W-:Y:S01]  /*3980*/  USEL UR6, URZ, 0x1, UP0 ;  /* 0x00000001ff067887 */ /* 0x000fe20008000000 */
[----:B------:R-:W-:Y:S01]  /*3990*/  LOP3.LUT R9, R9, R0, RZ, 0x3c, !PT ;  /* 0x0000000009097212 */ /* 0x000fe200078e3cff */
[----:B------:R-:W-:Y:S01]  /*39a0*/  USEL UR15, UR15, URZ, UP0 ;  /* 0x000000ff0f0f7287 */ /* 0x000fe20008000000 */
[----:B------:R1:W-:Y:S03]  /*39b0*/  UTCBAR [UR7], URZ ;  /* 0x000000ff070073e9 */ /* 0x0003e600080000ff */
[----:B------:R-:W-:Y:S01]  /*39c0*/  LOP3.LUT R11, R11, UR6, RZ, 0x3c, !PT ;  /* 0x000000060b0b7c12 */ /* 0x000fe2000f8e3cff */
[----:B------:R-:W-:Y:S07]  /*39d0*/  @P1 BRA `(.L_x_63) ;  /* 0xfffffff800881947 */ /* 0x000fee000383ffff */
[----:B------:R-:W2:Y:S01]  /*39e0*/  S2UR UR4, SR_CgaCtaId ;  /* 0x00000000000479c3 */ /* 0x000ea20000008800 */
[----:B------:R-:W-:Y:S01]  /*39f0*/  ELECT P0, URZ, PT ;  /* 0x0000000000ff782f */ /* 0x000fe20003800000 */
[----:B------:R-:W-:Y:S01]  /*3a00*/  IMAD.MOV.U32 R0, RZ, RZ, 0x1 ;  /* 0x00000001ff007424 */ /* 0x000fe200078e00ff */
[----:B------:R-:W-:Y:S01]  /*3a10*/  UIADD3 UR5, UPT, UPT, UR5, 0x110, URZ ;  /* 0x0000011005057890 */ /* 0x000fe2000fffe0ff */
[----:B------:R-:W-:Y:S01]  /*3a20*/  SHF.L.U32 R2, R11, 0x1f, RZ ;  /* 0x0000001f0b027819 */ /* 0x000fe200000006ff */
[----:B------:R-:W-:-:S03]  /*3a30*/  UMOV UR6, 0x40 ;  /* 0x0000004000067882 */ /* 0x000fc60000000000 */
[----:B------:R-:W-:Y:S01]  /*3a40*/  UVIRTCOUNT.DEALLOC.SMPOOL 0x80 ;  /* 0x000000800000784c */ /* 0x000fe20000000000 */
[----:B--2---:R-:W-:Y:S02]  /*3a50*/  ULEA UR4, UR4, UR6, 0x18 ;  /* 0x0000000604047291 */ /* 0x004fe4000f8ec0ff */
[----:B------:R-:W-:-:S07]  /*3a60*/  ULEA UR6, UR15, UR5, 0x3 ;  /* 0x000000050f067291 */ /* 0x000fce000f8e18ff */
[----:B------:R2:W-:Y:S02]  /*3a70*/  @P0 STS.U8 [UR4+0x1c], R0 ;  /* 0x00001c00ff000988 */ /* 0x0005e40008000004 */
[----:B------:R-:W4:Y:S02]  /*3a80*/  SYNCS.PHASECHK.TRANS64.TRYWAIT P0, [UR6], R2 ;  /* 0x00000002ff0075a7 */ /* 0x000f240008001106 */
[----:B--2-4-:R-:W-:Y:S05]  /*3a90*/  @!P0 BRA `(.L_x_64) ;  /* 0x0000004800c88947 */ /* 0x014fea0003800000 */
.L_x_163:
[----:B-1----:R-:W-:-:S04]  /*3aa0*/  UIADD3 UR7, UPT, UPT, UR15, 0x1, URZ ;  /* 0x000000010f077890 */ /* 0x002fc8000fffe0ff */
[----:B------:R-:W-:-:S04]  /*3ab0*/  UISETP.NE.AND UP0, UPT, UR7, 0x4, UPT ;  /* 0x000000040700788c */ /* 0x000fc8000bf05270 */
[----:B------:R-:W-:Y:S02]  /*3ac0*/  USEL UR8, URZ, 0x1, UP0 ;  /* 0x00000001ff087887 */ /* 0x000fe40008000000 */
[----:B------:R-:W-:-:S04]  /*3ad0*/  USEL UR7, UR7, URZ, UP0 ;  /* 0x000000ff07077287 */ /* 0x000fc80008000000 */
[----:B------:R-:W-:Y:S01]  /*3ae0*/  ULEA UR6, UR7, UR5, 0x3 ;  /* 0x0000000507067291 */ /* 0x000fe2000f8e18ff */
[----:B--2---:R-:W-:-:S04]  /*3af0*/  LOP3.LUT R2, R11, UR8, RZ, 0x3c, !PT ;  /* 0x000000080b027c12 */ /* 0x004fc8000f8e3cff */
[----:B------:R-:W-:-:S04]  /*3b00*/  SHF.L.U32 R3, R2, 0x1f, RZ ;  /* 0x0000001f02037819 */ /* 0x000fc800000006ff */
[----:B------:R-:W1:Y:S02]  /*3b10*/  SYNCS.PHASECHK.TRANS64.TRYWAIT P0, [UR6], R3 ;  /* 0x00000003ff0075a7 */ /* 0x000e640008001106 */
[----:B-1----:R-:W-:Y:S05]  /*3b20*/  @!P0 BRA `(.L_x_65) ;  /* 0x0000004800bc8947 */ /* 0x002fea0003800000 */
.L_x_165:
        /* <DEDUP_REMOVED lines=9> */
.L_x_167:
[----:B------:R-:W-:-:S04]  /*3bc0*/  UIADD3 UR7, UPT, UPT, UR7, 0x1, URZ ;  /* 0x0000000107077890 */ /* 0x000fc8000fffe0ff */
[----:B------:R-:W-:-:S04]  /*3bd0*/  UISETP.NE.AND UP0, UPT, UR7, 0x4, UPT ;  /* 0x000000040700788c */ /* 0x000fc8000bf05270 */
[----:B------:R-:W-:Y:S02]  /*3be0*/  USEL UR6, URZ, 0x1, UP0 ;  /* 0x00000001ff067887 */ /* 0x000fe40008000000 */
[----:B------:R-:W-:-:S04]  /*3bf0*/  USEL UR7, UR7, URZ, UP0 ;  /* 0x000000ff07077287 */ /* 0x000fc80008000000 */
[----:B------:R-:W-:Y:S01]  /*3c00*/  ULEA UR7, UR7, UR5, 0x3 ;  /* 0x0000000507077291 */ /* 0x000fe2000f8e18ff */
[----:B------:R-:W-:-:S04]  /*3c10*/  LOP3.LUT R2, R2, UR6, RZ, 0x3c, !PT ;  /* 0x0000000602027c12 */ /* 0x000fc8000f8e3cff */
[----:B------:R-:W-:-:S04]  /*3c20*/  SHF.L.U32 R2, R2, 0x1f, RZ ;  /* 0x0000001f02027819 */ /* 0x000fc800000006ff */
[----:B------:R-:W2:Y:S02]  /*3c30*/  SYNCS.PHASECHK.TRANS64.TRYWAIT P0, [UR7], R2 ;  /* 0x00000002ff0075a7 */ /* 0x000ea40008001107 */
[----:B--2---:R-:W-:Y:S05]  /*3c40*/  @!P0 BRA `(.L_x_67) ;  /* 0x0000004800a48947 */ /* 0x004fea0003800000 */
.L_x_169:
[----:B------:R-:W-:Y:S01]  /*3c50*/  NOP ;  /* 0x0000000000007918 */ /* 0x000fe20000000000 */
[----:B-1----:R-:W1:Y:S01]  /*3c60*/  LDS R0, [UR4+0x14] ;  /* 0x00001404ff007984 */ /* 0x002e620008000800 */
[----:B------:R-:W-:Y:S01]  /*3c70*/  ULOP3.LUT UR6, UR16, 0xffff, URZ, 0xc0, !UPT ;  /* 0x0000ffff10067892 */ /* 0x000fe2000f8ec0ff */
[----:B------:R-:W-:Y:S01]  /*3c80*/  UMOV UR8, 0xffff ;  /* 0x0000ffff00087882 */ /* 0x000fe20000000000 */
[----:B------:R-:W-:Y:S02]  /*3c90*/  UMOV UR5, 0x1 ;  /* 0x0000000100057882 */ /* 0x000fe40000000000 */
[----:B------:R-:W-:-:S04]  /*3ca0*/  USHF.R.U32.HI UR6, URZ, 0x5, UR6 ;  /* 0x00000005ff067899 */ /* 0x000fc80008011606 */
[----:B------:R-:W-:Y:S02]  /*3cb0*/  USHF.L.U32 UR8, UR8, UR6, URZ ;  /* 0x0000000608087299 */ /* 0x000fe400080006ff */
[----:B------:R-:W-:-:S04]  /*3cc0*/  USHF.L.U32 UR5, UR5, UR6, URZ ;  /* 0x0000000605057299 */ /* 0x000fc800080006ff */
[----:B-1----:R-:W-:-:S04]  /*3cd0*/  LOP3.LUT R0, R0, UR8, RZ, 0xc0, !PT ;  /* 0x0000000800007c12 */ /* 0x002fc8000f8ec0ff */
[----:B------:R-:W-:-:S13]  /*3ce0*/  ISETP.NE.AND P0, PT, R0, UR8, PT ;  /* 0x0000000800007c0c */ /* 0x000fda000bf05270 */
[----:B------:R-:W-:Y:S05]  /*3cf0*/  @P0 BRA `(.L_x_68) ;  /* 0x0000000000580947 */ /* 0x000fea0003800000 */
[----:B------:R-:W1:Y:S02]  /*3d00*/  LDS R0, [UR4+0x18] ;  /* 0x00001804ff007984 */ /* 0x000e640008000800 */
[----:B-1----:R-:W-:-:S04]  /*3d10*/  LOP3.LUT R0, R0, UR5, RZ, 0xc0, !PT ;  /* 0x0000000500007c12 */ /* 0x002fc8000f8ec0ff */
[----:B------:R-:W-:-:S13]  /*3d20*/  ISETP.NE.AND P0, PT, R0, UR5, PT ;  /* 0x0000000500007c0c */ /* 0x000fda000bf05270 */
[----:B------:R-:W-:Y:S05]  /*3d30*/  @P0 BRA `(.L_x_69) ;  /* 0x00000000003c0947 */ /* 0x000fea0003800000 */
[----:B------:R-:W1:Y:S01]  /*3d40*/  S2R R2, SR_LANEID ;  /* 0x0000000000027919 */ /* 0x000e620000000000 */
[----:B------:R-:W-:Y:S01]  /*3d50*/  ULOP3.LUT UR8, URZ, UR8, URZ, 0x33, !UPT ;  /* 0x00000008ff087292 */ /* 0x000fe2000f8e33ff */
[----:B------:R-:W-:Y:S02]  /*3d60*/  VOTEU.ANY UR7, UPT, PT ;  /* 0x0000000000077886 */ /* 0x000fe400038e0100 */
[----:B------:R-:W-:-:S03]  /*3d70*/  UFLO.U32 UR7, UR7 ;  /* 0x00000007000772bd */ /* 0x000fc600080e0000 */
[----:B------:R-:W-:-:S04]  /*3d80*/  IMAD.U32 R0, RZ, RZ, UR8 ;  /* 0x00000008ff007e24 */ /* 0x000fc8000f8e00ff */
[----:B------:R2:W4:Y:S02]  /*3d90*/  REDUX UR6, R0 ;  /* 0x00000000000673c4 */ /* 0x0005240000000000 */
[----:B------:R1:W-:Y:S02]  /*3da0*/  UTCATOMSWS.AND URZ, UR8 ;  /* 0x0000000800ff79e3 */ /* 0x0003e40008000000 */
[----:B-1----:R-:W-:Y:S02]  /*3db0*/  ISETP.EQ.U32.AND P0, PT, R2, UR7, PT ;  /* 0x0000000702007c0c */ /* 0x002fe4000bf02070 */
[----:B--2---:R-:W-:Y:S02]  /*3dc0*/  LOP3.LUT R0, RZ, UR5, RZ, 0x33, !PT ;  /* 0x00000005ff007c12 */ /* 0x004fe4000f8e33ff */
[----:B----4-:R-:W-:Y:S02]  /*3dd0*/  MOV R2, UR6 ;  /* 0x0000000600027c02 */ /* 0x010fe40008000f00 */
[----:B------:R-:W1:Y:S07]  /*3de0*/  REDUX UR5, R0 ;  /* 0x00000000000573c4 */ /* 0x000e6e0000000000 */
[----:B------:R2:W-:Y:S01]  /*3df0*/  @P0 ATOMS.AND RZ, [UR4+0x14], R2 ;  /* 0x00001402ffff098c */ /* 0x0005e2000a800004 */
[----:B-1----:R-:W-:-:S05]  /*3e00*/  IMAD.U32 R0, RZ, RZ, UR5 ;  /* 0x00000005ff007e24 */ /* 0x002fca000f8e00ff */
[----:B------:R2:W-:Y:S01]  /*3e10*/  @P0 ATOMS.AND RZ, [UR4+0x18], R0 ;  /* 0x00001800ffff098c */ /* 0x0005e2000a800004 */
[----:B------:R-:W-:Y:S05]  /*3e20*/  BRA `(.L_x_70) ;  /* 0x0000000000147947 */ /* 0x000fea0003800000 */
.L_x_69:
[----:B------:R-:W-:Y:S02]  /*3e30*/  MOV R2, 0x3e50 ;  /* 0x00003e5000027802 */ /* 0x000fe40000000f00 */
[----:B---3-5:R-:W-:Y:S05]  /*3e40*/  CALL.REL.NOINC `($__internal_0_$__cuda_sm10x_tcgen05_guardrail_trap_col_being_dealloced_not_returned_by_alloc) ;  /* 0x0000004c008c7944 */ /* 0x028fea0003c00000 */
[----:B------:R-:W-:Y:S05]  /*3e50*/  BRA `(.L_x_70) ;  /* 0x0000000000087947 */ /* 0x000fea0003800000 */
.L_x_68:
[----:B------:R-:W-:Y:S02]  /*3e60*/  MOV R2, 0x3e80 ;  /* 0x00003e8000027802 */ /* 0x000fe40000000f00 */
[----:B---3-5:R-:W-:Y:S05]  /*3e70*/  CALL.REL.NOINC `($__internal_2_$__cuda_sm10x_tcgen05_guardrail_trap_unallocated_columns_being_dealloced) ;  /* 0x0000004c00987944 */ /* 0x028fea0003c00000 */
.L_x_70:
[----:B------:R-:W-:Y:S01]  /*3e80*/  NOP ;  /* 0x0000000000007918 */ /* 0x000fe20000000000 */
[----:B------:R-:W-:Y:S05]  /*3e90*/  EXIT ;  /* 0x000000000000794d */ /* 0x000fea0003800000 */
.L_x_52:
[----:B------:R-:W-:-:S09]  /*3ea0*/  UISETP.NE.OR UP2, UPT, UR8, 0x3, !UP2 ;  /* 0x000000030800788c */ /* 0x000fd2000d745670 */
[----:B------:R-:W-:Y:S05]  /*3eb0*/  BRA.U UP2, `(.L_x_71) ;  /* 0x0000001102087547 */ /* 0x000fea000b800000 */
[----:B------:R-:W1:Y:S01]  /*3ec0*/  LDC R0, c[0x0][0xb30] ;  /* 0x0002cc00ff007b82 */ /* 0x000e620000000800 */
[----:B------:R-:W2:Y:S01]  /*3ed0*/  LDCU.64 UR8, c[0x0][0x888] ;  /* 0x00011100ff0877ac */ /* 0x000ea20008000a00 */
[----:B------:R-:W-:Y:S01]  /*3ee0*/  IMAD.MOV.U32 R30, RZ, RZ, 0x1 ;  /* 0x00000001ff1e7424 */ /* 0x000fe200078e00ff */
[----:B------:R-:W-:Y:S01]  /*3ef0*/  CS2R R28, SRZ ;  /* 0x00000000001c7805 */ /* 0x000fe2000001ff00 */
[----:B------:R-:W-:Y:S01]  /*3f00*/  IMAD.MOV.U32 R25, RZ, RZ, 0x2000 ;  /* 0x00002000ff197424 */ /* 0x000fe200078e00ff */
[----:B------:R-:W4:Y:S03]  /*3f10*/  LDCU.64 UR4, c[0x0][0x890] ;  /* 0x00011200ff0477ac */ /* 0x000f260008000a00 */
[----:B------:R-:W3:Y:S01]  /*3f20*/  LDC R24, c[0x0][0x370] ;  /* 0x0000dc00ff187b82 */ /* 0x000ee20000000800 */
[----:B------:R-:W-:Y:S01]  /*3f30*/  UMOV UR7, 0x400 ;  /* 0x0000040000077882 */ /* 0x000fe20000000000 */
[----:B------:R-:W-:-:S02]  /*3f40*/  UPLOP3.LUT UP1, UPT, UPT, UPT, UPT, 0x40, 0x4 ;  /* 0x000000000004789c */ /* 0x000fc40003f2e870 */
[----:B------:R-:W-:-:S04]  /*3f50*/  ULEA UR7, UR37, UR7, 0x18 ;  /* 0x0000000725077291 */ /* 0x000fc8000f8ec0ff */
[----:B------:R-:W3:Y:S01]  /*3f60*/  LDC R3, c[0x0][0xb0c] ;  /* 0x0002c300ff037b82 */ /* 0x000ee20000000800 */
[----:B------:R-:W-:Y:S02]  /*3f70*/  UIADD3 UR13, UPT, UPT, UR7, 0x98, URZ ;  /* 0x00000098070d7890 */ /* 0x000fe4000fffe0ff */
[----:B--2---:R-:W-:Y:S02]  /*3f80*/  UISETP.NE.U32.AND UP2, UPT, UR8, URZ, UPT ;  /* 0x000000ff0800728c */ /* 0x004fe4000bf45070 */
[----:B------:R-:W-:Y:S02]  /*3f90*/  UIADD3 UR33, UPT, UPT, UR7, 0x80, URZ ;  /* 0x0000008007217890 */ /* 0x000fe4000fffe0ff */
[----:B----4-:R-:W-:Y:S01]  /*3fa0*/  UISETP.NE.U32.AND UP3, UPT, UR4, URZ, UPT ;  /* 0x000000ff0400728c */ /* 0x010fe2000bf65070 */
[----:B------:R-:W2:Y:S01]  /*3fb0*/  LDC R18, c[0x0][0xb20] ;  /* 0x0002c800ff127b82 */ /* 0x000ea20000000800 */
[----:B-1----:R-:W-:Y:S01]  /*3fc0*/  ISETP.NE.AND P1, PT, R0, 0x1, PT ;  /* 0x000000010000780c */ /* 0x002fe20003f25270 */
[----:B------:R-:W-:-:S02]  /*3fd0*/  UISETP.NE.AND.EX UP2, UPT, UR9, URZ, UPT, UP2 ;  /* 0x000000ff0900728c */ /* 0x000fc4000bf45320 */
[----:B------:R-:W-:Y:S02]  /*3fe0*/  UIADD3 UR25, UPT, UPT, UR7, 0x88, URZ ;  /* 0x0000008807197890 */ /* 0x000fe4000fffe0ff */
[----:B------:R-:W-:Y:S02]  /*3ff0*/  UIADD3 UR17, UPT, UPT, UR7, 0x90, URZ ;  /* 0x0000009007117890 */ /* 0x000fe4000fffe0ff */
[----:B-----5:R-:W1:Y:S01]  /*4000*/  LDC.64 R32, c[0x0][0x348] ;  /* 0x0000d200ff207b82 */ /* 0x020e620000000a00 */
[----:B------:R-:W-:Y:S02]  /*4010*/  UPRMT UR13, UR37, 0x654, UR13 ;  /* 0x00000654250d7896 */ /* 0x000fe4000800000d */
[----:B------:R-:W-:-:S05]  /*4020*/  UISETP.NE.AND.EX UP3, UPT, UR5, URZ, UPT, UP3 ;  /* 0x000000ff0500728c */ /* 0x000fca000bf65330 */
[----:B------:R-:W4:Y:S08]  /*4030*/  LDC.64 R16, c[0x0][0xb10] ;  /* 0x0002c400ff107b82 */ /* 0x000f300000000a00 */
[----:B------:R-:W1:Y:S08]  /*4040*/  LDC.64 R6, c[0x0][0xb18] ;  /* 0x0002c600ff067b82 */ /* 0x000e700000000a00 */
[----:B------:R-:W1:Y:S08]  /*4050*/  LDC.64 R4, c[0x0][0xb28] ;  /* 0x0002ca00ff047b82 */ /* 0x000e700000000a00 */
[----:B--23--:R-:W1:Y:S02]  /*4060*/  LDC R19, c[0x0][0x374] ;  /* 0x0000dd00ff137b82 */ /* 0x00ce640000000800 */
.L_x_82:
[C---:B------:R-:W-:Y:S02]  /*4070*/  LEA R0, R29.reuse, UR7, 0x3 ;  /* 0x000000071d007c11 */ /* 0x040fe4000f8e18ff */
[----:B------:R-:W-:Y:S02]  /*4080*/  SHF.L.U32 R2, R28, 0x1f, RZ ;  /* 0x0000001f1c027819 */ /* 0x000fe400000006ff */
[----:B------:R-:W-:Y:S02]  /*4090*/  LEA R20, R29, UR7, 0x4 ;  /* 0x000000071d147c11 */ /* 0x000fe4000f8e20ff */
[----:B--2---:R-:W2:Y:S02]  /*40a0*/  SYNCS.PHASECHK.TRANS64.TRYWAIT P0, [R0+URZ+0xd0], R2 ;  /* 0x0000d002000075a7 */ /* 0x004ea400080011ff */
[----:B--2---:R-:W-:Y:S05]  /*40b0*/  @!P0 BRA `(.L_x_72) ;  /* 0x0000004400a08947 */ /* 0x004fea0003800000 */
.L_x_170:
[----:B------:R-:W-:Y:S01]  /*40c0*/  ISETP.GE.AND P0, PT, R26, 0x1, PT ;  /* 0x000000011a00780c */ /* 0x000fe20003f06270 */
[----:B------:R-:W3:Y:S01]  /*40d0*/  LDS.128 R20, [R20+0x160] ;  /* 0x0001600014147984 */ /* 0x000ee20000000c00 */
[----:B--2---:R-:W-:Y:S01]  /*40e0*/  VIADD R0, R0, 0xe0 ;  /* 0x000000e000007836 */ /* 0x004fe20000000000 */
[----:B------:R-:W-:Y:S01]  /*40f0*/  @!PT LDS RZ, [RZ] ;  /* 0x00000000fffff984 */ /* 0x000fe20000000800 */
[----:B------:R-:W-:Y:S01]  /*4100*/  @!PT LDS RZ, [RZ] ;  /* 0x00000000fffff984 */ /* 0x000fe20000000800 */
[----:B------:R-:W-:Y:S01]  /*4110*/  @!PT LDS RZ, [RZ] ;  /* 0x00000000fffff984 */ /* 0x000fe20000000800 */
[----:B------:R-:W-:Y:S01]  /*4120*/  @!PT LDS RZ, [RZ] ;  /* 0x00000000fffff984 */ /* 0x000fe20000000800 */
[----:B------:R2:W-:Y:S06]  /*4130*/  MEMBAR.ALL.CTA ;  /* 0x0000000000007992 */ /* 0x0005ec0000008000 */
[----:B--2---:R-:W2:Y:S01]  /*4140*/  FENCE.VIEW.ASYNC.S ;  /* 0x00000000000073c6 */ /* 0x004ea20000000000 */
[----:B------:R-:W-:Y:S04]  /*4150*/  PRMT R0, RZ, 0x654, R0 ;  /* 0x00000654ff007816 */ /* 0x000fe80000000000 */
[----:B--2---:R2:W-:Y:S01]  /*4160*/  SYNCS.ARRIVE.TRANS64.RED.A1T0 RZ, [R0+URZ], RZ ;  /* 0x000000ff00ff79a7 */ /* 0x0045e200081004ff */
[----:B---3--:R-:W-:Y:S11]  /*4170*/  LOP3.LUT P3, RZ, R22, 0x1, RZ, 0xc0, !PT ;  /* 0x0000000116ff7812 */ /* 0x008ff6000786c0ff */
[----:B------:R-:W-:Y:S02]  /*4180*/  @!UPT UIADD3 URZ, UPT, UPT, URZ, URZ, URZ ;  /* 0x000000fffffff290 */ /* 0x000fe4000fffe0ff */
[----:B------:R-:W-:Y:S02]  /*4190*/  @P3 MOV R11, R20 ;  /* 0x00000014000b3202 */ /* 0x000fe40000000f00 */
[----:B------:R-:W-:Y:S01]  /*41a0*/  @P3 LOP3.LUT R10, R21, 0xffff, RZ, 0xc0, !PT ;  /* 0x0000ffff150a3812 */ /* 0x000fe200078ec0ff */
[----:B--2---:R-:W-:Y:S06]  /*41b0*/  @!P0 BRA `(.L_x_73) ;  /* 0x0000000000a48947 */ /* 0x004fec0003800000 */
[-C--:B-1----:R-:W-:Y:S01]  /*41c0*/  IMAD.HI.U32 R0, R19, R7.reuse, RZ ;  /* 0x0000000713007227 */ /* 0x082fe200078e00ff */
[----:B------:R-:W-:Y:S02]  /*41d0*/  ISETP.NE.AND P0, PT, R6, 0x1, PT ;  /* 0x000000010600780c */ /* 0x000fe40003f05270 */
[----:B------:R-:W-:Y:S01]  /*41e0*/  ISETP.NE.AND P2, PT, R26, 0x1, PT ;  /* 0x000000011a00780c */ /* 0x000fe20003f45270 */
[----:B----4-:R-:W-:Y:S01]  /*41f0*/  IMAD.HI.U32 R9, R24, R16, RZ ;  /* 0x0000001018097227 */ /* 0x010fe200078e00ff */
[----:B------:R-:W-:Y:S02]  /*4200*/  SHF.R.U32.HI R0, RZ, R18, R0 ;  /* 0x00000012ff007219 */ /* 0x000fe40000011600 */
[----:B------:R-:W-:Y:S01]  /*4210*/  ISETP.NE.AND P4, PT, R3, 0x1, PT ;  /* 0x000000010300780c */ /* 0x000fe20003f85270 */
[----:B------:R-:W-:Y:S01]  /*4220*/  IMAD.HI.U32 R13, R10, R7, RZ ;  /* 0x000000070a0d7227 */ /* 0x000fe200078e00ff */
[----:B------:R-:W-:Y:S02]  /*4230*/  SHF.R.U32.HI R9, RZ, R17, R9 ;  /* 0x00000011ff097219 */ /* 0x000fe40000011609 */
[----:B------:R-:W-:Y:S01]  /*4240*/  SEL R0, R19, R0, !P0 ;  /* 0x0000000013007207 */ /* 0x000fe20004000000 */
[----:B------:R-:W-:Y:S01]  /*4250*/  IMAD.HI.U32 R12, R11, R16, RZ ;  /* 0x000000100b0c7227 */ /* 0x000fe200078e00ff */
[----:B------:R-:W-:Y:S03]  /*4260*/  SEL R9, R24, R9, !P4 ;  /* 0x0000000918097207 */ /* 0x000fe60006000000 */
[-C--:B------:R-:W-:Y:S01]  /*4270*/  IMAD.HI.U32 R8, R0, R4.reuse, RZ ;  /* 0x0000000400087227 */ /* 0x080fe200078e00ff */
[----:B------:R-:W-:Y:S03]  /*4280*/  SHF.R.U32.HI R12, RZ, R17, R12 ;  /* 0x00000011ff0c7219 */ /* 0x000fe6000001160c */
[----:B------:R-:W-:Y:S01]  /*4290*/  IMAD.HI.U32 R2, R9, R4, RZ ;  /* 0x0000000409027227 */ /* 0x000fe200078e00ff */
[-C--:B------:R-:W-:Y:S02]  /*42a0*/  @P2 SHF.R.U32.HI R0, RZ, R5.reuse, R8 ;  /* 0x00000005ff002219 */ /* 0x080fe40000011608 */
[----:B------:R-:W-:Y:S02]  /*42b0*/  SHF.R.U32.HI R8, RZ, R18, R13 ;  /* 0x00000012ff087219 */ /* 0x000fe4000001160d */
[----:B------:R-:W-:Y:S01]  /*42c0*/  @P2 SHF.R.U32.HI R9, RZ, R5, R2 ;  /* 0x00000005ff092219 */ /* 0x000fe20000011602 */
[----:B------:R-:W-:Y:S01]  /*42d0*/  IMAD R0, R26, R0, RZ ;  /* 0x000000001a007224 */ /* 0x000fe200078e02ff */
[----:B------:R-:W-:Y:S02]  /*42e0*/  SEL R8, R10, R8, !P0 ;  /* 0x000000080a087207 */ /* 0x000fe40004000000 */
[----:B------:R-:W-:Y:S01]  /*42f0*/  SEL R2, R11, R12, !P4 ;  /* 0x0000000c0b027207 */ /* 0x000fe20006000000 */
[----:B------:R-:W-:Y:S01]  /*4300*/  IMAD R12, R26, R9, RZ ;  /* 0x000000091a0c7224 */ /* 0x000fe200078e02ff */
[C---:B------:R-:W-:Y:S01]  /*4310*/  ISETP.GE.AND P0, PT, R8.reuse, R0, PT ;  /* 0x000000000800720c */ /* 0x040fe20003f06270 */
[----:B------:R-:W-:Y:S03]  /*4320*/  IMAD.HI.U32 R0, R8, R4, RZ ;  /* 0x0000000408007227 */ /* 0x000fe600078e00ff */
[----:B------:R-:W-:Y:S02]  /*4330*/  ISETP.GE.OR P0, PT, R2, R12, P0 ;  /* 0x0000000c0200720c */ /* 0x000fe40000706670 */
[-C--:B------:R-:W-:Y:S04]  /*4340*/  SHF.R.U32.HI R0, RZ, R5.reuse, R0 ;  /* 0x00000005ff007219 */ /* 0x080fe80000011600 */
[----:B------:R-:W-:Y:S05]  /*4350*/  SEL R13, R8, R0, !P2 ;  /* 0x00000000080d7207 */ /* 0x000fea0005000000 */
[----:B------:R-:W-:Y:S02]  /*4360*/  IMAD.MOV R12, RZ, RZ, -R13 ;  /* 0x000000ffff0c7224 */ /* 0x000fe400078e0a0d */
[----:B------:R-:W-:Y:S04]  /*4370*/  @!P0 IMAD.HI.U32 R0, R2, R4, RZ ;  /* 0x0000000402008227 */ /* 0x000fe800078e00ff */
[----:B------:R-:W-:Y:S01]  /*4380*/  IMAD R12, R26, R12, R8 ;  /* 0x0000000c1a0c7224 */ /* 0x000fe200078e0208 */
[----:B------:R-:W-:Y:S04]  /*4390*/  @!P0 SHF.R.U32.HI R0, RZ, R5, R0 ;  /* 0x00000005ff008219 */ /* 0x000fe80000011600 */
[----:B------:R-:W-:Y:S04]  /*43a0*/  @!P0 SEL R0, R2, R0, !P2 ;  /* 0x0000000002008207 */ /* 0x000fe80005000000 */
[----:B------:R-:W-:Y:S01]  /*43b0*/  @!P0 IADD3 R13, PT, PT, R13, -R0, RZ ;  /* 0x800000000d0d8210 */ /* 0x000fe20007ffe0ff */
[----:B------:R-:W-:Y:S01]  /*43c0*/  @!P0 IMAD R0, R9, R12, R0 ;  /* 0x0000000c09008224 */ /* 0x000fe200078e0200 */
[----:B------:R-:W-:Y:S01]  /*43d0*/  IADD3 R9, PT, PT, -R8, RZ, RZ ;  /* 0x000000ff08097210 */ /* 0x000fe20007ffe1ff */
[--C-:B------:R-:W-:Y:S02]  /*43e0*/  IMAD.MOV R12, RZ, RZ, -R2.reuse ;  /* 0x000000ffff0c7224 */ /* 0x100fe400078e0a02 */
[----:B------:R-:W-:Y:S02]  /*43f0*/  @!P0 IMAD R8, R13, R26, R2 ;  /* 0x0000001a0d088224 */ /* 0x000fe400078e0202 */
[----:B------:R-:W-:Y:S02]  /*4400*/  @!P0 IMAD.MOV.U32 R2, RZ, RZ, R0 ;  /* 0x000000ffff028224 */ /* 0x000fe400078e0000 */
[----:B------:R-:W-:Y:S02]  /*4410*/  IMAD R11, R3, R12, R11 ;  /* 0x0000000c030b7224 */ /* 0x000fe400078e020b */
[----:B------:R-:W-:Y:S02]  /*4420*/  IMAD R10, R6, R9, R10 ;  /* 0x00000009060a7224 */ /* 0x000fe400078e020a */
[----:B------:R-:W-:Y:S02]  /*4430*/  IMAD R11, R2, R3, R11 ;  /* 0x00000003020b7224 */ /* 0x000fe400078e020b */
[----:B------:R-:W-:Y:S02]  /*4440*/  IMAD R10, R8, R6, R10 ;  /* 0x00000006080a7224 */ /* 0x000fe400078e020a */
.L_x_73:
[----:B------:R-:W-:Y:S05]  /*4450*/  BRA.U UP1, `(.L_x_74) ;  /* 0x0000000101107547 */ /* 0x000fea000b800000 */
[----:B------:R-:W-:Y:S04]  /*4460*/  MOV R2, UR6 ;  /* 0x0000000600027c02 */ /* 0x000fe80008000f00 */
[----:B------:R-:W-:Y:S04]  /*4470*/  SHF.L.U32 R2, R2, 0x1f, RZ ;  /* 0x0000001f02027819 */ /* 0x000fe800000006ff */
[----:B------:R-:W2:Y:S02]  /*4480*/  SYNCS.PHASECHK.TRANS64.TRYWAIT P0, [UR7+0xc8], R2 ;  /* 0x0000c802ff0075a7 */ /* 0x000ea40008001107 */
[----:B--2---:R-:W-:Y:S05]  /*4490*/  @!P0 BRA `(.L_x_75) ;  /* 0x0000004000bc8947 */ /* 0x004fea0003800000 */
.L_x_74:
[----:B------:R-:W-:Y:S02]  /*44a0*/  R2UR UR35, R15 ;  /* 0x000000000f2372ca */ /* 0x000fe400000e0000 */
[----:B------:R-:W-:Y:S02]  /*44b0*/  R2UR UR34, R14 ;  /* 0x000000000e2272ca */ /* 0x000fe400000e0000 */
[----:B------:R-:W-:Y:S02]  /*44c0*/  ISETP.NE.U32.AND P2, PT, RZ, UR4, PT ;  /* 0x00000004ff007c0c */ /* 0x000fe4000bf45070 */
[----:B------:R-:W-:Y:S02]  /*44d0*/  SHF.L.U32 R14, R30, 0x1f, RZ ;  /* 0x0000001f1e0e7819 */ /* 0x000fe400000006ff */
[----:B------:R-:W-:Y:S05]  /*44e0*/  ISETP.NE.AND.EX P2, PT, RZ, UR5, PT, P2 ;  /* 0x00000005ff007c0c */ /* 0x000fea000bf45320 */
[----:B------:R-:W-:Y:S02]  /*44f0*/  USHF.L.U32 UR35, UR35, 0x6, URZ ;  /* 0x0000000623237899 */ /* 0x000fe400080006ff */
[----:B------:R-:W-:Y:S01]  /*4500*/  USHF.L.U32 UR34, UR34, 0x7, URZ ;  /* 0x0000000722227899 */ /* 0x000fe200080006ff */
[----:B------:R-:W-:Y:S11]  /*4510*/  BRA.U !UP3, `(.L_x_76) ;  /* 0x000000010b347547 */ /* 0x000ff6000b800000 */
[----:B------:R-:W-:Y:S01]  /*4520*/  UPLOP3.LUT UP0, UPT, UPT, UPT, UP2, 0x80, 0x8 ;  /* 0x000000000008789c */ /* 0x000fe20003f0f020 */
[----:B--2---:R-:W-:Y:S02]  /*4530*/  HFMA2 R0, -RZ, RZ, 0, 5.9604644775390625e-08 ;  /* 0x00000001ff007431 */ /* 0x004fe400000001ff */
[----:B------:R-:W-:Y:S03]  /*4540*/  IMAD.MOV.U32 R64, RZ, RZ, 0x1 ;  /* 0x00000001ff407424 */ /* 0x000fe600078e00ff */
[----:B------:R-:W-:Y:S05]  /*4550*/  PLOP3.LUT P0, PT, PT, PT, UP0, 0x80, 0x8 ;  /* 0x000000000008781c */ /* 0x000fea0003f0f008 */
[----:B------:R-:W2:Y:S01]  /*4560*/  @UP0 LDCU.64 UR10, c[0x0][0x888] ;  /* 0x00011100ff0a07ac */ /* 0x000ea20008000a00 */
[----:B------:R-:W-:Y:S07]  /*4570*/  @UP0 UIMAD UR8, UR44, UR4, URZ ;  /* 0x000000042c0802a4 */ /* 0x000fee000f8e02ff */
[----:B------:R-:W-:Y:S01]  /*4580*/  @!P0 PRMT R64, R0, 0x7610, R64 ;  /* 0x0000761000408816 */ /* 0x000fe20000000040 */
[----:B--2---:R-:W-:Y:S03]  /*4590*/  @UP0 UIMAD.WIDE UR10, UR8, 0x4, UR10 ;  /* 0x00000004080a08a5 */ /* 0x004fe6000f8e020a */
[----:B------:R-:W2:Y:S03]  /*45a0*/  @!UP0 LDCU UR8, c[0x0][0x880] ;  /* 0x00011000ff0887ac */ /* 0x000ea60008000800 */
[----:B------:R-:W-:Y:S01]  /*45b0*/  IMAD.U32 R8, RZ, RZ, UR10 ;  /* 0x0000000aff087e24 */ /* 0x000fe2000f8e00ff */
[----:B------:R-:W-:Y:S05]  /*45c0*/  MOV R9, UR11 ;  /* 0x0000000b00097c02 */ /* 0x000fea0008000f00 */
[----:B------:R3:W5:Y:S02]  /*45d0*/  @P0 LDG.E R35, desc[UR48][R8.64] ;  /* 0x0000003008230981 */ /* 0x000764000c1e1900 */
[----:B--23--:R-:W-:Y:S07]  /*45e0*/  @!P0 IMAD.U32 R35, RZ, RZ, UR8 ;  /* 0x00000008ff238e24 */ /* 0x00cfee000f8e00ff */
.L_x_76:
[----:B-----5:R-:W-:Y:S01]  /*45f0*/  @!P2 FSETP.EQ.AND P0, PT, R35, RZ, PT ;  /* 0x000000ff2300a20b */ /* 0x020fe20003f02000 */
[----:B------:R-:W-:Y:S01]  /*4600*/  @!UPT UIADD3 URZ, UPT, UPT, URZ, URZ, URZ ;  /* 0x000000fffffff290 */ /* 0x000fe2000fffe0ff */
[----:B------:R-:W-:Y:S11]  /*4610*/  @!P2 BRA `(.L_x_77) ;  /* 0x000000000014a947 */ /* 0x000ff60003800000 */
[----:B------:R-:W-:Y:S02]  /*4620*/  LOP3.LUT P2, RZ, R64, 0xff, RZ, 0xc0, !PT ;  /* 0x000000ff40ff7812 */ /* 0x000fe4000784c0ff */
[----:B------:R-:W-:Y:S04]  /*4630*/  PLOP3.LUT P0, PT, PT, PT, UP0, 0x80, 0x8 ;  /* 0x000000000008781c */ /* 0x000fe80003f0f008 */
[----:B------:R-:W-:Y:S07]  /*4640*/  PLOP3.LUT P0, PT, P0, PT, PT, 0x8, 0x80 ;  /* 0x000000000080781c */ /* 0x000fee000070e170 */
[----:B------:R-:W-:Y:S11]  /*4650*/  @P2 FSETP.EQ.AND P0, PT, R35, RZ, PT ;  /* 0x000000ff2300220b */ /* 0x000ff60003f02000 */
[----:B------:R-:W-:Y:S02]  /*4660*/  @!UPT UIADD3 URZ, UPT, UPT, URZ, URZ, URZ ;  /* 0x000000fffffff290 */ /* 0x000fe4000fffe0ff */
.L_x_77:
[----:B------:R-:W3:Y:S01]  /*4670*/  SYNCS.PHASECHK.TRANS64.TRYWAIT P2, [UR7+0xa0], R14 ;  /* 0x0000a00eff0075a7 */ /* 0x000ee20008041107 */
[----:B------:R-:W-:Y:S04]  /*4680*/  ELECT P4, URZ, PT ;  /* 0x0000000000ff782f */ /* 0x000fe80003880000 */
[----:B------:R-:W-:Y:S11]  /*4690*/  PLOP3.LUT P4, PT, P0, P4, PT, 0xf2, 0x2f ;  /* 0x00000000002f781c */ /* 0x000ff60000789e72 */
[----:B------:R-:W-:Y:S02]  /*46a0*/  @!UPT UIADD3 URZ, UPT, UPT, URZ, URZ, URZ ;  /* 0x000000fffffff290 */ /* 0x000fe4000fffe0ff */
[----:B-1----:R-:W-:Y:S05]  /*46b0*/  @!P4 IADD3 R8, P0, PT, R32, 0x580, RZ ;  /* 0x000005802008c810 */ /* 0x002fea0007f1e0ff */
[----:B--2---:R-:W-:Y:S01]  /*46c0*/  @!P4 IMAD.X R2, RZ, RZ, R33, P0 ;  /* 0x000000ffff02c224 */ /* 0x004fe200000e0621 */
[----:B---3--:R-:W-:Y:S07]  /*46d0*/  @!P2 BRA `(.L_x_78) ;  /* 0x000000400044a947 */ /* 0x008fee0003800000 */
.L_x_173:
[----:B------:R-:W-:Y:S01]  /*46e0*/  @!P4 R2UR UR8, R2 ;  /* 0x000000000208c2ca */ /* 0x000fe200000e0000 */
[----:B------:R-:W-:Y:S01]  /*46f0*/  VOTEU.ALL UP1, P4 ;  /* 0x0000000000ff7886 */ /* 0x000fe20002020000 */
[----:B------:R-:W-:Y:S01]  /*4700*/  @!P4 R2UR UR9, R8 ;  /* 0x000000000809c2ca */ /* 0x000fe200000e0000 */
[----:B-1----:R-:W-:Y:S01]  /*4710*/  @!P4 IMAD.MOV.U32 R0, RZ, RZ, 0x2000 ;  /* 0x00002000ff00c424 */ /* 0x002fe200078e00ff */
[----:B------:R-:W-:Y:S01]  /*4720*/  UMOV UR10, 0x0 ;  /* 0x00000000000a7882 */ /* 0x000fe20000000000 */
[----:B------:R-:W-:Y:S01]  /*4730*/  UMOV UR11, 0x10000000 ;  /* 0x10000000000b7882 */ /* 0x000fe20000000000 */
[----:B------:R-:W-:Y:S01]  /*4740*/  @!UP1 UIADD3 UR32, UPT, UPT, UR7, 0x400, URZ ;  /* 0x0000040007209890 */ /* 0x000fe2000fffe0ff */
[----:B------:R-:W-:Y:S01]  /*4750*/  VOTEU.ALL UP1, P4 ;  /* 0x0000000000ff7886 */ /* 0x000fe20002020000 */
[----:B------:R-:W-:Y:S05]  /*4760*/  UMOV UR36, UR44 ;  /* 0x0000002c00247c82 */ /* 0x000fea0008000000 */
[----:B------:R-:W-:Y:S01]  /*4770*/  IMAD.U32 R9, RZ, RZ, UR8 ;  /* 0x00000008ff097e24 */ /* 0x000fe2000f8e00ff */
[----:B------:R-:W-:Y:S01]  /*4780*/  UPRMT UR8, UR37, 0x654, UR33 ;  /* 0x0000065425087896 */ /* 0x000fe20008000021 */
[----:B------:R-:W-:Y:S03]  /*4790*/  IMAD.U32 R8, RZ, RZ, UR9 ;  /* 0x00000009ff087e24 */ /* 0x000fe6000f8e00ff */
[----:B------:R-:W-:Y:S02]  /*47a0*/  @!P4 R2UR UR15, R9 ;  /* 0x00000000090fc2ca */ /* 0x000fe400000e0000 */
[----:B------:R-:W-:Y:S02]  /*47b0*/  @!P4 R2UR UR14, R8 ;  /* 0x00000000080ec2ca */ /* 0x000fe400000e0000 */
[----:B------:R-:W-:Y:S05]  /*47c0*/  @!P4 IADD3 R8, P0, PT, R32, 0x580, RZ ;  /* 0x000005802008c810 */ /* 0x000fea0007f1e0ff */
[----:B------:R-:W-:Y:S06]  /*47d0*/  @!P4 IMAD.X R2, RZ, RZ, R33, P0 ;  /* 0x000000ffff02c224 */ /* 0x000fec00000e0621 */
[----:B------:R1:W-:Y:S01]  /*47e0*/  @!UP1 UTMALDG.3D [UR32], [UR14], desc[UR10] ;  /* 0x00000a200e0095b4 */ /* 0x0003e20008011000 */
[----:B------:R1:W-:Y:S01]  /*47f0*/  @!P4 SYNCS.ARRIVE.TRANS64.RED.A0TR RZ, [UR7+0x80], R0 ;  /* 0x00008000ffffc9a7 */ /* 0x0003e20008300407 */
[----:B------:R-:W-:Y:S01]  /*4800*/  SYNCS.ARRIVE.TRANS64.RED.A1T0 RZ, [UR8], RZ ;  /* 0x000000ffffff79a7 */ /* 0x000fe20008100408 */
[----:B------:R-:W2:Y:S02]  /*4810*/  SYNCS.PHASECHK.TRANS64.TRYWAIT P2, [UR7+0xa8], R14 ;  /* 0x0000a80eff0075a7 */ /* 0x000ea40008041107 */
[----:B-12---:R-:W-:Y:S05]  /*4820*/  @!P2 BRA `(.L_x_79) ;  /* 0x000000400008a947 */ /* 0x006fea0003800000 */
.L_x_175:
[----:B------:R-:W-:Y:S01]  /*4830*/  @!P4 R2UR UR8, R2 ;  /* 0x000000000208c2ca */ /* 0x000fe200000e0000 */
[----:B------:R-:W-:Y:S01]  /*4840*/  VOTEU.ALL UP1, P4 ;  /* 0x0000000000ff7886 */ /* 0x000fe20002020000 */
[----:B------:R-:W-:Y:S01]  /*4850*/  @!P4 R2UR UR9, R8 ;  /* 0x000000000809c2ca */ /* 0x000fe200000e0000 */
[----:B-1----:R-:W-:Y:S01]  /*4860*/  @!P4 IMAD.MOV.U32 R0, RZ, RZ, 0x2000 ;  /* 0x00002000ff00c424 */ /* 0x002fe200078e00ff */
[----:B------:R-:W-:Y:S01]  /*4870*/  UMOV UR10, 0x0 ;  /* 0x00000000000a7882 */ /* 0x000fe20000000000 */
[----:B------:R-:W-:Y:S01]  /*4880*/  UMOV UR11, 0x10000000 ;  /* 0x10000000000b7882 */ /* 0x000fe20000000000 */
[----:B------:R-:W-:Y:S02]  /*4890*/  @!UP1 UIADD3 UR26, UPT, UPT, UR34, 0x20, URZ ;  /* 0x00000020221a9890 */ /* 0x000fe4000fffe0ff */
[----:B------:R-:W-:Y:S01]  /*48a0*/  @!UP1 UIADD3 UR24, UPT, UPT, UR7, 0x2400, URZ ;  /* 0x0000240007189890 */ /* 0x000fe2000fffe0ff */
[----:B------:R-:W-:Y:S01]  /*48b0*/  VOTEU.ALL UP1, P4 ;  /* 0x0000000000ff7886 */ /* 0x000fe20002020000 */
[----:B------:R-:W-:Y:S01]  /*48c0*/  UMOV UR27, UR35 ;  /* 0x00000023001b7c82 */ /* 0x000fe20008000000 */
[----:B------:R-:W-:Y:S02]  /*48d0*/  UMOV UR28, UR44 ;  /* 0x0000002c001c7c82 */ /* 0x000fe40008000000 */
        /* <DEDUP_REMOVED lines=12> */
.L_x_177:
[----:B------:R-:W2:Y:S01]  /*49a0*/  LDC.64 R12, c[0x0][0xb18] ;  /* 0x0002c600ff0c7b82 */ /* 0x000ea20000000a00 */
[----:B------:R-:W-:Y:S01]  /*49b0*/  @!P4 R2UR UR8, R2 ;  /* 0x000000000208c2ca */ /* 0x000fe200000e0000 */
[----:B------:R-:W-:Y:S01]  /*49c0*/  VOTEU.ALL UP1, P4 ;  /* 0x0000000000ff7886 */ /* 0x000fe20002020000 */
[----:B------:R-:W-:Y:S01]  /*49d0*/  @!P4 R2UR UR9, R8 ;  /* 0x000000000809c2ca */ /* 0x000fe200000e0000 */
[----:B-1----:R-:W-:Y:S01]  /*49e0*/  @!P4 IMAD.MOV.U32 R0, RZ, RZ, 0x2000 ;  /* 0x00002000ff00c424 */ /* 0x002fe200078e00ff */
[----:B------:R-:W-:Y:S03]  /*49f0*/  UMOV UR10, 0x0 ;  /* 0x00000000000a7882 */ /* 0x000fe60000000000 */
[----:B------:R-:W1:Y:S01]  /*4a00*/  @!P1 LDC R2, c[0x0][0xb0c] ;  /* 0x0002c300ff029b82 */ /* 0x000e620000000800 */
[----:B------:R-:W-:Y:S01]  /*4a10*/  @!UP1 UIADD3 UR18, UPT, UPT, UR34, 0x40, URZ ;  /* 0x0000004022129890 */ /* 0x000fe2000fffe0ff */
[----:B------:R-:W-:Y:S01]  /*4a20*/  @P3 SHF.R.U32.HI R27, RZ, 0x10, R21 ;  /* 0x00000010ff1b3819 */ /* 0x000fe20000011615 */
[----:B------:R-:W-:Y:S01]  /*4a30*/  @!UP1 UIADD3 UR16, UPT, UPT, UR7, 0x4400, URZ ;  /* 0x0000440007109890 */ /* 0x000fe2000fffe0ff */
[----:B------:R-:W-:Y:S01]  /*4a40*/  VIADD R29, R29, 0x1 ;  /* 0x000000011d1d7836 */ /* 0x000fe20000000000 */
[----:B------:R-:W-:Y:S01]  /*4a50*/  VOTEU.ALL UP1, P4 ;  /* 0x0000000000ff7886 */ /* 0x000fe20002020000 */
[----:B------:R-:W-:Y:S01]  /*4a60*/  UMOV UR11, 0x10000000 ;  /* 0x10000000000b7882 */ /* 0x000fe20000000000 */
[----:B------:R-:W-:Y:S01]  /*4a70*/  UMOV UR19, UR35 ;  /* 0x0000002300137c82 */ /* 0x000fe20008000000 */
[----:B------:R-:W-:Y:S01]  /*4a80*/  IMAD.U32 R9, RZ, RZ, UR8 ;  /* 0x00000008ff097e24 */ /* 0x000fe2000f8e00ff */
[----:B------:R-:W-:Y:S01]  /*4a90*/  UMOV UR20, UR44 ;  /* 0x0000002c00147c82 */ /* 0x000fe20008000000 */
[----:B------:R-:W-:Y:S01]  /*4aa0*/  IMAD.U32 R8, RZ, RZ, UR9 ;  /* 0x00000009ff087e24 */ /* 0x000fe2000f8e00ff */
[----:B------:R-:W-:Y:S02]  /*4ab0*/  UPRMT UR8, UR37, 0x654, UR17 ;  /* 0x0000065425087896 */ /* 0x000fe40008000011 */
[----:B------:R-:W-:Y:S02]  /*4ac0*/  @!P4 R2UR UR15, R9 ;  /* 0x00000000090fc2ca */ /* 0x000fe400000e0000 */
[----:B------:R-:W-:Y:S02]  /*4ad0*/  @!P4 R2UR UR14, R8 ;  /* 0x00000000080ec2ca */ /* 0x000fe400000e0000 */
[----:B------:R-:W3:Y:S11]  /*4ae0*/  LDC.64 R8, c[0x0][0xb10] ;  /* 0x0002c400ff087b82 */ /* 0x000ef60000000a00 */
[----:B------:R1:W-:Y:S01]  /*4af0*/  @!UP1 UTMALDG.3D [UR16], [UR14], desc[UR10] ;  /* 0x00000a100e0095b4 */ /* 0x0003e20008011000 */
[----:B------:R5:W-:Y:S01]  /*4b00*/  @!P4 SYNCS.ARRIVE.TRANS64.RED.A0TR RZ, [UR7+0x90], R0 ;  /* 0x00009000ffffc9a7 */ /* 0x000be20008300407 */
[C---:B---3--:R-:W-:Y:S01]  /*4b10*/  @!P1 IMAD.HI.U32 R8, R11.reuse, R8, RZ ;  /* 0x000000080b089227 */ /* 0x048fe200078e00ff */
[----:B--2---:R-:W-:Y:S02]  /*4b20*/  @!P1 ISETP.NE.AND P0, PT, R12, 0x1, PT ;  /* 0x000000010c00980c */ /* 0x004fe40003f05270 */
[----:B-1----:R-:W-:Y:S01]  /*4b30*/  @!P1 ISETP.NE.AND P2, PT, R2, 0x1, PT ;  /* 0x000000010200980c */ /* 0x002fe20003f45270 */
[----:B------:R-:W-:Y:S01]  /*4b40*/  SYNCS.ARRIVE.TRANS64.RED.A1T0 RZ, [UR8], RZ ;  /* 0x000000ffffff79a7 */ /* 0x000fe20008100408 */
[C---:B------:R-:W-:Y:S01]  /*4b50*/  @!P1 IMAD.HI.U32 R13, R10.reuse, R13, RZ ;  /* 0x0000000d0a0d9227 */ /* 0x040fe200078e00ff */
[----:B------:R-:W-:Y:S04]  /*4b60*/  @!P1 SHF.R.U32.HI R8, RZ, R9, R8 ;  /* 0x00000009ff089219 */ /* 0x000fe80000011608 */
[----:B------:R-:W-:Y:S01]  /*4b70*/  @!P1 SEL R8, R11, R8, !P2 ;  /* 0x000000080b089207 */ /* 0x000fe20005000000 */
[----:B------:R-:W1:Y:S01]  /*4b80*/  SYNCS.PHASECHK.TRANS64.TRYWAIT P5, [UR7+0xb8], R14 ;  /* 0x0000b80eff0075a7 */ /* 0x000e6200080a1107 */
[----:B-----5:R-:W2:Y:S02]  /*4b90*/  @!P1 LDC R0, c[0x0][0xb20] ;  /* 0x0002c800ff009b82 */ /* 0x020ea40000000800 */
[----:B--2---:R-:W-:Y:S04]  /*4ba0*/  @!P1 SHF.R.U32.HI R0, RZ, R0, R13 ;  /* 0x00000000ff009219 */ /* 0x004fe8000001160d */
[----:B------:R-:W-:Y:S05]  /*4bb0*/  @!P1 SEL R9, R10, R0, !P0 ;  /* 0x000000000a099207 */ /* 0x000fea0004000000 */
[----:B------:R-:W-:Y:S02]  /*4bc0*/  @!P1 IMAD.IADD R0, R9, 0x1, -R8 ;  /* 0x0000000109009824 */ /* 0x000fe400078e0a08 */
[----:B------:R-:W-:Y:S02]  /*4bd0*/  @!P1 IMAD.IADD R8, R8, 0x1, -R9 ;  /* 0x0000000108089824 */ /* 0x000fe400078e0a09 */
[----:B------:R-:W-:Y:S02]  /*4be0*/  @!P1 IMAD R11, R0, R2, R11 ;  /* 0x00000002000b9224 */ /* 0x000fe400078e020b */
[----:B------:R-:W-:Y:S01]  /*4bf0*/  @!P1 IMAD R10, R8, R12, R10 ;  /* 0x0000000c080a9224 */ /* 0x000fe200078e020a */
[----:B-1----:R-:W-:Y:S06]  /*4c00*/  @!P5 BRA `(.L_x_81) ;  /* 0x0000003c0040d947 */ /* 0x002fec0003800000 */
.L_x_179:
[----:B------:R-:W-:Y:S01]  /*4c10*/  @!P4 IADD3 R2, P0, PT, R32, 0x580, RZ ;  /* 0x000005802002c810 */ /* 0x000fe20007f1e0ff */
[----:B------:R-:W-:Y:S01]  /*4c20*/  VOTEU.ALL UP1, P4 ;  /* 0x0000000000ff7886 */ /* 0x000fe20002020000 */
[----:B------:R-:W-:Y:S01]  /*4c30*/  UMOV UR18, 0x0 ;  /* 0x0000000000127882 */ /* 0x000fe20000000000 */
[----:B------:R-:W-:Y:S01]  /*4c40*/  UMOV UR19, 0x10000000 ;  /* 0x1000000000137882 */ /* 0x000fe20000000000 */
[----:B------:R-:W-:Y:S01]  /*4c50*/  @!P4 R2UR UR9, R2 ;  /* 0x000000000209c2ca */ /* 0x000fe200000e0000 */
[----:B-1----:R-:W-:Y:S01]  /*4c60*/  @!P4 IMAD.X R0, RZ, RZ, R33, P0 ;  /* 0x000000ffff00c224 */ /* 0x002fe200000e0621 */
[----:B------:R-:W-:Y:S01]  /*4c70*/  @!UP1 UIADD3 UR10, UPT, UPT, UR34, 0x60, URZ ;  /* 0x00000060220a9890 */ /* 0x000fe2000fffe0ff */
[----:B------:R-:W-:Y:S01]  /*4c80*/  ISETP.NE.AND P0, PT, R29, 0x2, PT ;  /* 0x000000021d00780c */ /* 0x000fe20003f05270 */
[----:B------:R-:W-:Y:S01]  /*4c90*/  UMOV UR11, UR35 ;  /* 0x00000023000b7c82 */ /* 0x000fe20008000000 */
[----:B------:R-:W-:Y:S01]  /*4ca0*/  UMOV UR12, UR44 ;  /* 0x0000002c000c7c82 */ /* 0x000fe20008000000 */
[----:B------:R-:W-:Y:S01]  /*4cb0*/  @!P4 R2UR UR8, R0 ;  /* 0x000000000008c2ca */ /* 0x000fe200000e0000 */
[----:B------:R-:W-:Y:S01]  /*4cc0*/  IMAD.IADD R14, R10, 0x1, R62 ;  /* 0x000000010a0e7824 */ /* 0x000fe200078e023e */
[----:B------:R-:W-:Y:S01]  /*4cd0*/  @P3 R2UR UR44, R27 ;  /* 0x000000001b2c32ca */ /* 0x000fe200000e0000 */
[----:B------:R-:W-:Y:S01]  /*4ce0*/  IMAD.IADD R15, R11, 0x1, R63 ;  /* 0x000000010b0f7824 */ /* 0x000fe200078e023f */
[----:B------:R-:W-:Y:S02]  /*4cf0*/  SEL R0, RZ, 0x1, P0 ;  /* 0x00000001ff007807 */ /* 0x000fe40000000000 */
[----:B------:R-:W-:Y:S01]  /*4d00*/  LOP3.LUT R30, R30, 0x1, RZ, 0x3c, !PT ;  /* 0x000000011e1e7812 */ /* 0x000fe200078e3cff */
[----:B------:R-:W-:Y:S01]  /*4d10*/  IMAD.U32 R8, RZ, RZ, UR9 ;  /* 0x00000009ff087e24 */ /* 0x000fe2000f8e00ff */
[----:B------:R-:W-:Y:S01]  /*4d20*/  @!UP1 UIADD3 UR9, UPT, UPT, UR7, 0x98, URZ ;  /* 0x0000009807099890 */ /* 0x000fe2000fffe0ff */
[----:B------:R-:W-:Y:S02]  /*4d30*/  LOP3.LUT R28, R28, R0, RZ, 0x3c, !PT ;  /* 0x000000001c1c7212 */ /* 0x000fe400078e3cff */
[----:B------:R-:W-:Y:S02]  /*4d40*/  SEL R29, R29, RZ, P0 ;  /* 0x000000ff1d1d7207 */ /* 0x000fe40000000000 */
[----:B------:R-:W-:Y:S01]  /*4d50*/  IMAD.U32 R9, RZ, RZ, UR8 ;  /* 0x00000008ff097e24 */ /* 0x000fe2000f8e00ff */
[----:B------:R-:W-:Y:S01]  /*4d60*/  @!P4 R2UR UR14, R8 ;  /* 0x00000000080ec2ca */ /* 0x000fe200000e0000 */
[----:B------:R-:W-:Y:S01]  /*4d70*/  @!UP1 UIADD3 UR8, UPT, UPT, UR7, 0x6400, URZ ;  /* 0x0000640007089890 */ /* 0x000fe2000fffe0ff */
[----:B------:R-:W-:Y:S02]  /*4d80*/  VOTEU.ALL UP1, P4 ;  /* 0x0000000000ff7886 */ /* 0x000fe40002020000 */
[----:B------:R-:W-:Y:S11]  /*4d90*/  @!P4 R2UR UR15, R9 ;  /* 0x00000000090fc2ca */ /* 0x000ff600000e0000 */
[----:B------:R-:W-:Y:S02]  /*4da0*/  @!UPT UIADD3 URZ, UPT, UPT, URZ, URZ, URZ ;  /* 0x000000fffffff290 */ /* 0x000fe4000fffe0ff */
[----:B------:R2:W-:Y:S01]  /*4db0*/  @!UP1 UTMALDG.3D [UR8], [UR14], desc[UR18] ;  /* 0x000012080e0095b4 */ /* 0x0005e20008011000 */
[----:B------:R2:W-:Y:S01]  /*4dc0*/  @!P4 SYNCS.ARRIVE.TRANS64.RED.A0TR RZ, [UR7+0x98], R25 ;  /* 0x00009819ffffc9a7 */ /* 0x0005e20008300407 */
[----:B------:R-:W-:Y:S01]  /*4dd0*/  UPLOP3.LUT UP1, UPT, UPT, UPT, UPT, 0x80, 0x8 ;  /* 0x000000000008789c */ /* 0x000fe20003f2f070 */
[----:B------:R-:W-:Y:S01]  /*4de0*/  SYNCS.ARRIVE.TRANS64.RED.A1T0 RZ, [UR13], RZ ;  /* 0x000000ffffff79a7 */ /* 0x000fe2000810040d */
[----:B------:R-:W-:Y:S09]  /*4df0*/  @P3 BRA `(.L_x_82) ;  /* 0xfffffff0009c3947 */ /* 0x000ff2000383ffff */
[----:B------:R-:W-:-:S04]  /*4e00*/  SHF.L.U32 R2, R30, 0x1f, RZ ;  /* 0x0000001f1e027819 */ /* 0x000fc800000006ff */
[----:B------:R-:W1:Y:S02]  /*4e10*/  SYNCS.PHASECHK.TRANS64.TRYWAIT P0, [UR7+0xa0], R2 ;  /* 0x0000a002ff0075a7 */ /* 0x000e640008001107 */
[----:B-1----:R-:W-:Y:S05]  /*4e20*/  @!P0 BRA `(.L_x_83) ;  /* 0x0000003800d08947 */ /* 0x002fea0003800000 */
.L_x_181:
[----:B------:R-:W3:Y:S02]  /*4e30*/  SYNCS.PHASECHK.TRANS64.TRYWAIT P0, [UR7+0xa8], R2 ;  /* 0x0000a802ff0075a7 */ /* 0x000ee40008001107 */
[----:B---3--:R-:W-:Y:S05]  /*4e40*/  @!P0 BRA `(.L_x_84) ;  /* 0x0000003800e08947 */ /* 0x008fea0003800000 */
.L_x_183:
[----:B------:R-:W3:Y:S02]  /*4e50*/  SYNCS.PHASECHK.TRANS64.TRYWAIT P0, [UR7+0xb0], R2 ;  /* 0x0000b002ff0075a7 */ /* 0x000ee40008001107 */
[----:B---3--:R-:W-:Y:S05]  /*4e60*/  @!P0 BRA `(.L_x_85) ;  /* 0x0000003800f08947 */ /* 0x008fea0003800000 */
.L_x_185:
[----:B-1----:R-:W-:-:S07]  /*4e70*/  MOV R0, UR7 ;  /* 0x0000000700007c02 */ /* 0x002fce0008000f00 */
.L_x_86:
[----:B-1----:R-:W-:-:S04]  /*4e80*/  SHF.L.U32 R2, R30, 0x1f, RZ ;  /* 0x0000001f1e027819 */ /* 0x002fc800000006ff */
[----:B------:R1:W3:Y:S03]  /*4e90*/  SYNCS.PHASECHK.TRANS64.TRYWAIT P0, [R0+URZ+0xb8], R2 ;  /* 0x0000b802000075a7 */ /* 0x0002e600080011ff */
[----:B---3--:R-:W-:Y:S05]  /*4ea0*/  @!P0 NANOSLEEP.SYNCS 0x989680 ;  /* 0x009896800000895d */ /* 0x008fea0003900000 */
[----:B------:R-:W3:Y:S02]  /*4eb0*/  @!P0 SYNCS.PHASECHK.TRANS64 P0, [R0+URZ+0xb8], R2 ;  /* 0x0000b802000085a7 */ /* 0x000ee400080010ff */
[----:B--23--:R-:W-:Y:S05]  /*4ec0*/  @P0 EXIT ;  /* 0x000000000000094d */ /* 0x00cfea0003800000 */
[----:B------:R-:W-:Y:S05]  /*4ed0*/  BRA `(.L_x_86) ;  /* 0xfffffffc00e87947 */ /* 0x000fea000383ffff */
.L_x_71:
[----:B------:R-:W-:-:S06]  /*4ee0*/  UISETP.GE.AND UP1, UPT, UR8, 0x4, UPT ;  /* 0x000000040800788c */ /* 0x000fcc000bf26270 */
[----:B------:R-:W-:-:S13]  /*4ef0*/  PLOP3.LUT P0, PT, PT, PT, UP1, 0x80, 0x8 ;  /* 0x000000000008781c */ /* 0x000fda0003f0f018 */
[----:B------:R-:W-:Y:S05]  /*4f00*/  @!P0 EXIT ;  /* 0x000000000000894d */ /* 0x000fea0003800000 */
[----:B------:R-:W-:Y:S01]  /*4f10*/  BAR.SYNC.DEFER_BLOCKING 0x6, 0xa0 ;  /* 0x0182800000007b1d */ /* 0x000fe20000010000 */
[C---:B------:R-:W-:Y:S01]  /*4f20*/  IMAD.SHL.U32 R4, R77.reuse, 0x20, RZ ;  /* 0x000000204d047824 */ /* 0x040fe200078e00ff */
[C---:B------:R-:W-:Y:S01]  /*4f30*/  R2P PR, R77.reuse, 0x6 ;  /* 0x000000064d007804 */ /* 0x040fe20000000000 */
[C---:B------:R-:W-:Y:S01]  /*4f40*/  IMAD.SHL.U32 R68, R77.reuse, 0x4, RZ ;  /* 0x000000044d447824 */ /* 0x040fe200078e00ff */
[----:B------:R-:W-:Y:S01]  /*4f50*/  CS2R R72, SRZ ;  /* 0x0000000000487805 */ /* 0x000fe2000001ff00 */
[C---:B------:R-:W-:Y:S01]  /*4f60*/  IMAD.U32 R32, R77.reuse, 0x10000, RZ ;  /* 0x000100004d207824 */ /* 0x040fe200078e00ff */
[----:B------:R-:W-:Y:S02]  /*4f70*/  UMOV UR36, 0x400 ;  /* 0x0000040000247882 */ /* 0x000fe40000000000 */
[----:B------:R-:W1:Y:S01]  /*4f80*/  LDC R67, c[0x0][0x370] ;  /* 0x0000dc00ff437b82 */ /* 0x000e620000000800 */
[----:B------:R-:W-:Y:S01]  /*4f90*/  ULEA UR36, UR37, UR36, 0x18 ;  /* 0x0000002425247291 */ /* 0x000fe2000f8ec0ff */
[C---:B------:R-:W-:Y:S01]  /*4fa0*/  LOP3.LUT R3, R4.reuse, 0xe0, RZ, 0xc0, !PT ;  /* 0x000000e004037812 */ /* 0x040fe200078ec0ff */
[----:B------:R-:W-:Y:S01]  /*4fb0*/  IMAD.SHL.U32 R2, R77, 0x10, RZ ;  /* 0x000000104d027824 */ /* 0x000fe200078e00ff */
[----:B------:R-:W-:Y:S01]  /*4fc0*/  LOP3.LUT R4, R4, 0x100, RZ, 0xc0, !PT ;  /* 0x0000010004047812 */ /* 0x000fe200078ec0ff */
[----:B------:R-:W-:Y:S01]  /*4fd0*/  UIADD3 UR4, UPT, UPT, UR36, 0x400, URZ ;  /* 0x0000040024047890 */ /* 0x000fe2000fffe0ff */
[----:B------:R-:W-:Y:S01]  /*4fe0*/  LOP3.LUT R68, R3, 0x1c, R68, 0xf8, !PT ;  /* 0x0000001c03447812 */ /* 0x000fe200078ef844 */
[----:B------:R-:W-:Y:S01]  /*4ff0*/  IMAD.MOV.U32 R76, RZ, RZ, 0x10 ;  /* 0x00000010ff4c7424 */ /* 0x000fe200078e00ff */
[----:B------:R-:W2:Y:S01]  /*5000*/  LDC R28, c[0x0][0xb0c] ;  /* 0x0002c300ff1c7b82 */ /* 0x000ea20000000800 */
[----:B------:R-:W-:Y:S01]  /*5010*/  SHF.R.U32.HI R3, RZ, 0x2, R77 ;  /* 0x00000002ff037819 */ /* 0x000fe2000001164d */
[----:B------:R-:W-:Y:S01]  /*5020*/  IMAD.MOV.U32 R75, RZ, RZ, 0x20 ;  /* 0x00000020ff4b7424 */ /* 0x000fe200078e00ff */
[----:B------:R-:W-:Y:S01]  /*5030*/  LOP3.LUT R32, R32, 0x600000, RZ, 0xc0, !PT ;  /* 0x0060000020207812 */ /* 0x000fe200078ec0ff */
[----:B------:R-:W-:Y:S01]  /*5040*/  IMAD.MOV.U32 R74, RZ, RZ, 0x1 ;  /* 0x00000001ff4a7424 */ /* 0x000fe200078e00ff */
[----:B------:R-:W-:Y:S01]  /*5050*/  LOP3.LUT R2, R4, 0x600, R2, 0xf8, !PT ;  /* 0x0000060004027812 */ /* 0x000fe200078ef802 */
[----:B------:R-:W-:Y:S01]  /*5060*/  IMAD.MOV.U32 R31, RZ, RZ, RZ ;  /* 0x000000ffff1f7224 */ /* 0x000fe200078e00ff */
[----:B------:R-:W-:Y:S01]  /*5070*/  LOP3.LUT R68, R68, 0x4, R3, 0x78, !PT ;  /* 0x0000000444447812 */ /* 0x000fe200078e7803 */
[----:B------:R-:W4:Y:S01]  /*5080*/  LDC R65, c[0x0][0xb20] ;  /* 0x0002c800ff417b82 */ /* 0x000f220000000800 */
[----:B------:R-:W3:Y:S01]  /*5090*/  LDS R0, [UR36+0x180] ;  /* 0x00018024ff007984 */ /* 0x000ee20008000800 */
[----:B------:R-:W-:Y:S01]  /*50a0*/  LOP3.LUT R77, R77, 0x60, RZ, 0xc0, !PT ;  /* 0x000000604d4d7812 */ /* 0x000fe200078ec0ff */
[----:B------:R-:W-:Y:S01]  /*50b0*/  IMAD.MOV.U32 R80, RZ, RZ, RZ ;  /* 0x000000ffff507224 */ /* 0x000fe200078e00ff */
[----:B------:R-:W-:Y:S01]  /*50c0*/  LOP3.LUT R68, R2, R68, RZ, 0xfc, !PT ;  /* 0x0000004402447212 */ /* 0x000fe200078efcff */
[----:B------:R-:W-:Y:S01]  /*50d0*/  IMAD.U32 R70, RZ, RZ, UR4 ;  /* 0x00000004ff467e24 */ /* 0x000fe2000f8e00ff */
[----:B------:R-:W-:Y:S01]  /*50e0*/  SEL R76, R76, 0xfffffff0, !P2 ;  /* 0xfffffff04c4c7807 */ /* 0x000fe20005000000 */
[----:B------:R-:W1:Y:S01]  /*50f0*/  LDCU.64 UR52, c[0x0][0x348] ;  /* 0x00006900ff3477ac */ /* 0x000e620008000a00 */
[----:B------:R-:W1:Y:S01]  /*5100*/  LDC R27, c[0x0][0xb30] ;  /* 0x0002cc00ff1b7b82 */ /* 0x000e620000000800 */
[----:B------:R-:W-:Y:S01]  /*5110*/  SEL R75, R75, 0xffffffe0, !P1 ;  /* 0xffffffe04b4b7807 */ /* 0x000fe20004800000 */
[----:B------:R-:W1:Y:S01]  /*5120*/  LDCU.64 UR38, c[0x0][0x888] ;  /* 0x00011100ff2677ac */ /* 0x000e620008000a00 */
[----:B------:R-:W1:Y:S05]  /*5130*/  LDCU.64 UR46, c[0x0][0x890] ;  /* 0x00011200ff2e77ac */ /* 0x000e6a0008000a00 */
[----:B------:R-:W1:Y:S01]  /*5140*/  LDC.64 R60, c[0x0][0xb10] ;  /* 0x0002c400ff3c7b82 */ /* 0x000e620000000a00 */
[----:B------:R-:W-:Y:S01]  /*5150*/  UMOV UR45, URZ ;  /* 0x000000ff002d7c82 */ /* 0x000fe20008000000 */
[----:B------:R-:W-:-:S06]  /*5160*/  UMOV UR51, URZ ;  /* 0x000000ff00337c82 */ /* 0x000fcc0008000000 */
[----:B------:R-:W1:Y:S08]  /*5170*/  LDC.64 R24, c[0x0][0xb18] ;  /* 0x0002c600ff187b82 */ /* 0x000e700000000a00 */
[----:B------:R-:W1:Y:S08]  /*5180*/  LDC.64 R22, c[0x0][0xb28] ;  /* 0x0002ca00ff167b82 */ /* 0x000e700000000a00 */
[----:B------:R-:W1:Y:S01]  /*5190*/  LDC.64 R58, c[0x0][0x8b0] ;  /* 0x00022c00ff3a7b82 */ /* 0x000e620000000a00 */
[----:B---3--:R-:W-:-:S07]  /*51a0*/  IMAD.IADD R32, R0, 0x1, R32 ;  /* 0x0000000100207824 */ /* 0x008fce00078e0220 */
[----:B------:R-:W3:Y:S08]  /*51b0*/  LDC.64 R56, c[0x0][0x8a8] ;  /* 0x00022a00ff387b82 */ /* 0x000ef00000000a00 */
[----:B--2-4-:R-:W1:Y:S02]  /*51c0*/  LDC R66, c[0x0][0x374] ;  /* 0x0000dd00ff427b82 */ /* 0x014e640000000800 */
.L_x_130:
[----:B------:R-:W-:Y:S02]  /*51d0*/  LEA R0, R80, UR36, 0x3 ;  /* 0x0000002450007c11 */ /* 0x000fe4000f8e18ff */
[----:B------:R-:W-:Y:S02]  /*51e0*/  SHF.L.U32 R2, R72, 0x1f, RZ ;  /* 0x0000001f48027819 */ /* 0x000fe400000006ff */
[----:B------:R-:W-:Y:S02]  /*51f0*/  LEA R16, R80, UR36, 0x4 ;  /* 0x0000002450107c11 */ /* 0x000fe4000f8e20ff */
[----:B------:R-:W2:Y:S02]  /*5200*/  SYNCS.PHASECHK.TRANS64.TRYWAIT P0, [R0+URZ+0xd0], R2 ;  /* 0x0000d002000075a7 */ /* 0x000ea400080011ff */
[----:B--2---:R-:W-:Y:S05]  /*5210*/  @!P0 BRA `(.L_x_87) ;  /* 0x00000038001c8947 */ /* 0x004fea0003800000 */
.L_x_186:
[----:B------:R-:W4:Y:S01]  /*5220*/  LDC.64 R10, c[0x0][0xb10] ;  /* 0x0002c400ff0a7b82 */ /* 0x000f220000000a00 */
[----:B------:R-:W3:Y:S01]  /*5230*/  LDS.128 R16, [R16+0x160] ;  /* 0x0001600010107984 */ /* 0x000ee20000000c00 */
[----:B-1----:R-:W-:Y:S01]  /*5240*/  ISETP.NE.AND P1, PT, R27, 0x1, PT ;  /* 0x000000011b00780c */ /* 0x002fe20003f25270 */
[----:B--2---:R-:W-:Y:S01]  /*5250*/  VIADD R0, R0, 0xe0 ;  /* 0x000000e000007836 */ /* 0x004fe20000000000 */
[----:B------:R-:W-:Y:S04]  /*5260*/  ISETP.GE.AND P0, PT, R26, 0x1, PT ;  /* 0x000000011a00780c */ /* 0x000fe80003f06270 */
[----:B------:R-:W1:Y:S01]  /*5270*/  LDC.64 R8, c[0x0][0xb18] ;  /* 0x0002c600ff087b82 */ /* 0x000e620000000a00 */
[----:B------:R-:W-:Y:S01]  /*5280*/  PRMT R0, RZ, 0x654, R0 ;  /* 0x00000654ff007816 */ /* 0x000fe20000000000 */
[----:B------:R-:W-:Y:S01]  /*5290*/  @!PT LDS RZ, [RZ] ;  /* 0x00000000fffff984 */ /* 0x000fe20000000800 */
[----:B------:R-:W-:Y:S01]  /*52a0*/  @!PT LDS RZ, [RZ] ;  /* 0x00000000fffff984 */ /* 0x000fe20000000800 */
[----:B------:R-:W-:Y:S01]  /*52b0*/  @!PT LDS RZ, [RZ] ;  /* 0x00000000fffff984 */ /* 0x000fe20000000800 */
[----:B------:R-:W-:Y:S01]  /*52c0*/  @!PT LDS RZ, [RZ] ;  /* 0x00000000fffff984 */ /* 0x000fe20000000800 */
[----:B------:R2:W-:Y:S06]  /*52d0*/  MEMBAR.ALL.CTA ;  /* 0x0000000000007992 */ /* 0x0005ec0000008000 */
[----:B--2---:R-:W2:Y:S01]  /*52e0*/  FENCE.VIEW.ASYNC.S ;  /* 0x00000000000073c6 */ /* 0x004ea20000000000 */
[----:B------:R-:W1:Y:S08]  /*52f0*/  @!P1 LDC R12, c[0x0][0xb20] ;  /* 0x0002c800ff0c9b82 */ /* 0x000e700000000800 */
[----:B------:R-:W1:Y:S01]  /*5300*/  @!P1 LDC R7, c[0x0][0xb0c] ;  /* 0x0002c300ff079b82 */ /* 0x000e620000000800 */
[----:B--2---:R2:W-:Y:S01]  /*5310*/  SYNCS.ARRIVE.TRANS64.RED.A1T0 RZ, [R0+URZ], RZ ;  /* 0x000000ff00ff79a7 */ /* 0x0045e200081004ff */
[----:B---3--:R-:W-:Y:S04]  /*5320*/  LOP3.LUT P4, RZ, R18, 0x1, RZ, 0xc0, !PT ;  /* 0x0000000112ff7812 */ /* 0x008fe8000788c0ff */
[----:B------:R-:W-:Y:S09]  /*5330*/  P2R R78, PR, RZ, 0x10 ;  /* 0x00000010ff4e7803 */ /* 0x000ff20000000000 */
[----:B------:R-:W-:Y:S02]  /*5340*/  @P4 MOV R30, R16 ;  /* 0x00000010001e4202 */ /* 0x000fe40000000f00 */
[----:B------:R-:W-:Y:S01]  /*5350*/  @P4 LOP3.LUT R29, R17, 0xffff, RZ, 0xc0, !PT ;  /* 0x0000ffff111d4812 */ /* 0x000fe200078ec0ff */
[----:B--2-4-:R-:W-:Y:S06]  /*5360*/  @!P0 BRA `(.L_x_88) ;  /* 0x0000000000a48947 */ /* 0x014fec0003800000 */
[----:B------:R-:W-:Y:S01]  /*5370*/  IMAD.HI.U32 R0, R66, R25, RZ ;  /* 0x0000001942007227 */ /* 0x000fe200078e00ff */
[----:B------:R-:W-:Y:S02]  /*5380*/  ISETP.NE.AND P0, PT, R24, 0x1, PT ;  /* 0x000000011800780c */ /* 0x000fe40003f05270 */
[----:B------:R-:W-:Y:S01]  /*5390*/  ISETP.NE.AND P2, PT, R26, 0x1, PT ;  /* 0x000000011a00780c */ /* 0x000fe20003f45270 */
[----:B------:R-:W-:Y:S01]  /*53a0*/  IMAD.HI.U32 R4, R67, R60, RZ ;  /* 0x0000003c43047227 */ /* 0x000fe200078e00ff */
[----:B------:R-:W-:Y:S02]  /*53b0*/  SHF.R.U32.HI R0, RZ, R65, R0 ;  /* 0x00000041ff007219 */ /* 0x000fe40000011600 */
[----:B------:R-:W-:Y:S01]  /*53c0*/  ISETP.NE.AND P3, PT, R28, 0x1, PT ;  /* 0x000000011c00780c */ /* 0x000fe20003f65270 */
[----:B------:R-:W-:Y:S01]  /*53d0*/  IMAD.HI.U32 R6, R29, R25, RZ ;  /* 0x000000191d067227 */ /* 0x000fe200078e00ff */
[-C--:B------:R-:W-:Y:S02]  /*53e0*/  SHF.R.U32.HI R4, RZ, R61.reuse, R4 ;  /* 0x0000003dff047219 */ /* 0x080fe40000011604 */
[----:B------:R-:W-:Y:S01]  /*53f0*/  SEL R0, R66, R0, !P0 ;  /* 0x0000000042007207 */ /* 0x000fe20004000000 */
[----:B------:R-:W-:Y:S01]  /*5400*/  IMAD.HI.U32 R5, R30, R60, RZ ;  /* 0x0000003c1e057227 */ /* 0x000fe200078e00ff */
[----:B------:R-:W-:Y:S03]  /*5410*/  SEL R4, R67, R4, !P3 ;  /* 0x0000000443047207 */ /* 0x000fe60005800000 */
[-C--:B------:R-:W-:Y:S01]  /*5420*/  IMAD.HI.U32 R3, R0, R22.reuse, RZ ;  /* 0x0000001600037227 */ /* 0x080fe200078e00ff */
[----:B------:R-:W-:Y:S03]  /*5430*/  SHF.R.U32.HI R5, RZ, R61, R5 ;  /* 0x0000003dff057219 */ /* 0x000fe60000011605 */
[----:B------:R-:W-:Y:S01]  /*5440*/  IMAD.HI.U32 R2, R4, R22, RZ ;  /* 0x0000001604027227 */ /* 0x000fe200078e00ff */
[----:B------:R-:W-:Y:S02]  /*5450*/  @P2 SHF.R.U32.HI R0, RZ, R23, R3 ;  /* 0x00000017ff002219 */ /* 0x000fe40000011603 */
[----:B------:R-:W-:Y:S02]  /*5460*/  SHF.R.U32.HI R3, RZ, R65, R6 ;  /* 0x00000041ff037219 */ /* 0x000fe40000011606 */
[----:B------:R-:W-:Y:S01]  /*5470*/  @P2 SHF.R.U32.HI R4, RZ, R23, R2 ;  /* 0x00000017ff042219 */ /* 0x000fe20000011602 */
[----:B------:R-:W-:Y:S01]  /*5480*/  IMAD R0, R26, R0, RZ ;  /* 0x000000001a007224 */ /* 0x000fe200078e02ff */
[----:B------:R-:W-:Y:S02]  /*5490*/  SEL R3, R29, R3, !P0 ;  /* 0x000000031d037207 */ /* 0x000fe40004000000 */
[----:B------:R-:W-:Y:S01]  /*54a0*/  SEL R2, R30, R5, !P3 ;  /* 0x000000051e027207 */ /* 0x000fe20005800000 */
[----:B------:R-:W-:Y:S01]  /*54b0*/  IMAD R5, R26, R4, RZ ;  /* 0x000000041a057224 */ /* 0x000fe200078e02ff */
[C---:B------:R-:W-:Y:S01]  /*54c0*/  ISETP.GE.AND P0, PT, R3.reuse, R0, PT ;  /* 0x000000000300720c */ /* 0x040fe20003f06270 */
[C---:B------:R-:W-:Y:S03]  /*54d0*/  IMAD.HI.U32 R0, R3.reuse, R22, RZ ;  /* 0x0000001603007227 */ /* 0x040fe600078e00ff */
[C---:B------:R-:W-:Y:S02]  /*54e0*/  ISETP.GE.OR P0, PT, R2.reuse, R5, P0 ;  /* 0x000000050200720c */ /* 0x040fe40000706670 */
[----:B------:R-:W-:Y:S04]  /*54f0*/  SHF.R.U32.HI R0, RZ, R23, R0 ;  /* 0x00000017ff007219 */ /* 0x000fe80000011600 */
[C---:B------:R-:W-:Y:S05]  /*5500*/  SEL R6, R3.reuse, R0, !P2 ;  /* 0x0000000003067207 */ /* 0x040fea0005000000 */
        /* <DEDUP_REMOVED lines=14> */
[----:B------:R-:W-:Y:S07]  /*55f0*/  IMAD R29, R3, R24, R29 ;  /* 0x00000018031d7224 */ /* 0x000fee00078e021d */
.L_x_88:
[----:B-1----:R-:W-:Y:S01]  /*5600*/  @!P1 ISETP.NE.AND P0, PT, R8, 0x1, PT ;  /* 0x000000010800980c */ /* 0x002fe20003f05270 */
[----:B------:R-:W-:Y:S01]  /*5610*/  @!P1 IMAD.HI.U32 R2, R29, R9, RZ ;  /* 0x000000091d029227 */ /* 0x000fe200078e00ff */
[----:B------:R-:W-:Y:S01]  /*5620*/  R2UR UR42, R15 ;  /* 0x000000000f2a72ca */ /* 0x000fe200000e0000 */
[----:B------:R-:W-:Y:S01]  /*5630*/  BSSY.RECONVERGENT B6, `(.L_x_89) ;  /* 0x0000031000067945 */ /* 0x000fe20003800200 */
[----:B------:R-:W-:Y:S01]  /*5640*/  R2UR UR41, R14 ;  /* 0x000000000e2972ca */ /* 0x000fe200000e0000 */
[----:B------:R-:W-:Y:S01]  /*5650*/  @!P1 IMAD.HI.U32 R0, R30, R10, RZ ;  /* 0x0000000a1e009227 */ /* 0x000fe200078e00ff */
[----:B------:R-:W-:Y:S02]  /*5660*/  @!P1 SHF.R.U32.HI R2, RZ, R12, R2 ;  /* 0x0000000cff029219 */ /* 0x000fe40000011602 */
[----:B------:R-:W-:Y:S01]  /*5670*/  @!P1 ISETP.NE.AND P2, PT, R7, 0x1, PT ;  /* 0x000000010700980c */ /* 0x000fe20003f45270 */
[----:B------:R-:W-:Y:S01]  /*5680*/  VIADD R80, R80, 0x1 ;  /* 0x0000000150507836 */ /* 0x000fe20000000000 */
[----:B------:R-:W-:Y:S02]  /*5690*/  @!P1 SEL R2, R29, R2, !P0 ;  /* 0x000000021d029207 */ /* 0x000fe40004000000 */
[----:B------:R-:W-:Y:S02]  /*56a0*/  @!P1 SHF.R.U32.HI R0, RZ, R11, R0 ;  /* 0x0000000bff009219 */ /* 0x000fe40000011600 */
[----:B------:R-:W-:Y:S01]  /*56b0*/  LOP3.LUT P0, RZ, R70, 0x3f0, RZ, 0xc0, !PT ;  /* 0x000003f046ff7812 */ /* 0x000fe2000780c0ff */
[----:B------:R-:W-:Y:S01]  /*56c0*/  USHF.L.U32 UR42, UR42, 0x6, URZ ;  /* 0x000000062a2a7899 */ /* 0x000fe200080006ff */
[----:B------:R-:W-:Y:S01]  /*56d0*/  @!P1 SEL R3, R30, R0, !P2 ;  /* 0x000000001e039207 */ /* 0x000fe20005000000 */
[----:B------:R-:W-:Y:S01]  /*56e0*/  USHF.L.U32 UR41, UR41, 0x7, URZ ;  /* 0x0000000729297899 */ /* 0x000fe200080006ff */
[----:B------:R-:W-:Y:S03]  /*56f0*/  @P4 SHF.R.U32.HI R71, RZ, 0x10, R17 ;  /* 0x00000010ff474819 */ /* 0x000fe60000011611 */
[----:B------:R-:W-:Y:S02]  /*5700*/  @!P1 IMAD.IADD R0, R2, 0x1, -R3 ;  /* 0x0000000102009824 */ /* 0x000fe400078e0a03 */
[----:B------:R-:W-:Y:S02]  /*5710*/  @!P1 IMAD.IADD R2, R3, 0x1, -R2 ;  /* 0x0000000103029824 */ /* 0x000fe400078e0a02 */
[----:B------:R-:W-:Y:S02]  /*5720*/  @!P1 IMAD R30, R0, R7, R30 ;  /* 0x00000007001e9224 */ /* 0x000fe400078e021e */
[----:B------:R-:W-:Y:S01]  /*5730*/  @!P1 IMAD R29, R2, R8, R29 ;  /* 0x00000008021d9224 */ /* 0x000fe200078e021d */
[----:B------:R-:W-:Y:S06]  /*5740*/  @!P0 BRA `(.L_x_90) ;  /* 0x00000000007c8947 */ /* 0x000fec0003800000 */
[----:B------:R-:W1:Y:S01]  /*5750*/  LDCU.64 UR8, c[0x4][0x80] ;  /* 0x01001000ff0877ac */ /* 0x000e620008000a00 */
[----:B------:R-:W-:Y:S01]  /*5760*/  MOV R2, 0x0 ;  /* 0x0000000000027802 */ /* 0x000fe20000000f00 */
[----:B------:R-:W-:Y:S02]  /*5770*/  HFMA2 R12, -RZ, RZ, 0, 5.9604644775390625e-08 ;  /* 0x00000001ff0c7431 */ /* 0x000fe400000001ff */
[----:B------:R-:W-:Y:S01]  /*5780*/  IMAD.MOV.U32 R8, RZ, RZ, 0x70 ;  /* 0x00000070ff087424 */ /* 0x000fe200078e00ff */
[----:B------:R2:W3:Y:S01]  /*5790*/  LDC.64 R14, c[0x4][R2] ;  /* 0x01000000020e7b82 */ /* 0x0004e20000000a00 */
[----:B------:R-:W4:Y:S01]  /*57a0*/  LDCU.64 UR6, c[0x4][0x88] ;  /* 0x01001100ff0677ac */ /* 0x000f220008000a00 */
[----:B------:R-:W-:Y:S01]  /*57b0*/  IMAD.MOV.U32 R13, RZ, RZ, RZ ;  /* 0x000000ffff0d7224 */ /* 0x000fe200078e00ff */
[----:B------:R-:W2:Y:S01]  /*57c0*/  LDCU.64 UR4, c[0x4][0x8] ;  /* 0x01000100ff0477ac */ /* 0x000ea20008000a00 */
[----:B-1----:R-:W-:Y:S01]  /*57d0*/  MOV R5, UR9 ;  /* 0x0000000900057c02 */ /* 0x002fe20008000f00 */
[----:B------:R-:W-:Y:S01]  /*57e0*/  IMAD.U32 R4, RZ, RZ, UR8 ;  /* 0x00000008ff047e24 */ /* 0x000fe2000f8e00ff */
[----:B----4-:R-:W-:Y:S01]  /*57f0*/  MOV R7, UR7 ;  /* 0x0000000700077c02 */ /* 0x010fe20008000f00 */
[----:B------:R-:W-:Y:S01]  /*5800*/  IMAD.U32 R6, RZ, RZ, UR6 ;  /* 0x00000006ff067e24 */ /* 0x000fe2000f8e00ff */
[----:B--2---:R-:W-:Y:S01]  /*5810*/  MOV R11, UR5 ;  /* 0x00000005000b7c02 */ /* 0x004fe20008000f00 */
[----:B------:R-:W-:Y:S02]  /*5820*/  IMAD.U32 R10, RZ, RZ, UR4 ;  /* 0x00000004ff0a7e24 */ /* 0x000fe4000f8e00ff */
[----:B------:R-:W-:Y:S07]  /*5830*/  LEPC R20, `(.L_x_91) ;  /* 0x000000001014794e */ /* 0x000fee0000000000 */
[----:B---3-5:R-:W-:Y:S05]  /*5840*/  CALL.ABS.NOINC R14 ;  /* 0x000000000e007343 */ /* 0x028fea0003c00000 */
.L_x_91:
[----:B------:R-:W1:Y:S01]  /*5850*/  LDCU.64 UR8, c[0x4][0x80] ;  /* 0x01001000ff0877ac */ /* 0x000e620008000a00 */
[----:B------:R-:W2:Y:S01]  /*5860*/  LDC.64 R2, c[0x4][R2] ;  /* 0x0100000002027b82 */ /* 0x000ea20000000a00 */
[----:B------:R-:W-:Y:S02]  /*5870*/  HFMA2 R12, -RZ, RZ, 0, 5.9604644775390625e-08 ;  /* 0x00000001ff0c7431 */ /* 0x000fe400000001ff */
[----:B------:R-:W-:Y:S02]  /*5880*/  IMAD.MOV.U32 R8, RZ, RZ, 0x70 ;  /* 0x00000070ff087424 */ /* 0x000fe400078e00ff */
[----:B------:R-:W-:Y:S01]  /*5890*/  IMAD.MOV.U32 R13, RZ, RZ, RZ ;  /* 0x000000ffff0d7224 */ /* 0x000fe200078e00ff */
[----:B------:R-:W3:Y:S01]  /*58a0*/  LDCU.64 UR6, c[0x4][0x88] ;  /* 0x01001100ff0677ac */ /* 0x000ee20008000a00 */
[----:B------:R-:W4:Y:S01]  /*58b0*/  LDCU.64 UR4, c[0x4][0x8] ;  /* 0x01000100ff0477ac */ /* 0x000f220008000a00 */
[----:B-1----:R-:W-:Y:S02]  /*58c0*/  MOV R4, UR8 ;  /* 0x0000000800047c02 */ /* 0x002fe40008000f00 */
[----:B------:R-:W-:Y:S02]  /*58d0*/  MOV R5, UR9 ;  /* 0x0000000900057c02 */ /* 0x000fe40008000f00 */
[----:B---3--:R-:W-:Y:S01]  /*58e0*/  MOV R7, UR7 ;  /* 0x0000000700077c02 */ /* 0x008fe20008000f00 */
[----:B------:R-:W-:Y:S01]  /*58f0*/  IMAD.U32 R6, RZ, RZ, UR6 ;  /* 0x00000006ff067e24 */ /* 0x000fe2000f8e00ff */
[----:B----4-:R-:W-:Y:S01]  /*5900*/  MOV R11, UR5 ;  /* 0x00000005000b7c02 */ /* 0x010fe20008000f00 */
[----:B------:R-:W-:Y:S02]  /*5910*/  IMAD.U32 R10, RZ, RZ, UR4 ;  /* 0x00000004ff0a7e24 */ /* 0x000fe4000f8e00ff */
[----:B------:R-:W-:Y:S07]  /*5920*/  LEPC R20, `(.L_x_90) ;  /* 0x000000001014794e */ /* 0x000fee0000000000 */
[----:B--2---:R-:W-:Y:S05]  /*5930*/  CALL.ABS.NOINC R2 ;  /* 0x0000000002007343 */ /* 0x004fea0003c00000 */
.L_x_90:
[----:B------:R-:W-:Y:S05]  /*5940*/  BSYNC.RECONVERGENT B6 ;  /* 0x0000000000067941 */ /* 0x000fea0003800200 */
.L_x_89:
[----:B------:R-:W-:Y:S01]  /*5950*/  ISETP.NE.U32.AND P4, PT, R58, RZ, PT ;  /* 0x000000ff3a00720c */ /* 0x000fe20003f85070 */
[----:B------:R-:W-:Y:S01]  /*5960*/  UISETP.NE.AND UP2, UPT, UR50, URZ, UPT ;  /* 0x000000ff3200728c */ /* 0x000fe2000bf45270 */
[----:B------:R-:W-:Y:S01]  /*5970*/  ISETP.NE.U32.AND P2, PT, RZ, UR38, PT ;  /* 0x00000026ff007c0c */ /* 0x000fe2000bf45070 */
[----:B------:R-:W-:Y:S01]  /*5980*/  UISETP.NE.U32.AND UP1, UPT, UR46, URZ, UPT ;  /* 0x000000ff2e00728c */ /* 0x000fe2000bf25070 */
[----:B------:R-:W-:Y:S01]  /*5990*/  ISETP.NE.AND.EX P4, PT, R59, RZ, PT, P4 ;  /* 0x000000ff3b00720c */ /* 0x000fe20003f85340 */
[----:B------:R-:W-:Y:S01]  /*59a0*/  UPLOP3.LUT UP0, UPT, UPT, UPT, UPT, 0x40, 0x4 ;  /* 0x000000000004789c */ /* 0x000fe20003f0e870 */
[----:B------:R-:W-:Y:S01]  /*59b0*/  ISETP.NE.AND.EX P2, PT, RZ, UR39, PT, P2 ;  /* 0x00000027ff007c0c */ /* 0x000fe2000bf45320 */
[----:B------:R-:W-:Y:S01]  /*59c0*/  UISETP.NE.AND.EX UP1, UPT, UR47, URZ, UPT, UP1 ;  /* 0x000000ff2f00728c */ /* 0x000fe2000bf25310 */
[----:B------:R-:W-:Y:S04]  /*59d0*/  PLOP3.LUT P1, PT, PT, PT, UP2, 0x80, 0x8 ;  /* 0x000000000008781c */ /* 0x000fe80003f2f028 */
[----:B------:R-:W-:Y:S06]  /*59e0*/  @UP2 UPLOP3.LUT UP0, UPT, UPT, UPT, UP1, 0x80, 0x8 ;  /* 0x000000000008289c */ /* 0x000fec0003f0f010 */
[----:B------:R-:W-:Y:S01]  /*59f0*/  PLOP3.LUT P0, PT, PT, PT, UP0, 0x80, 0x8 ;  /* 0x000000000008781c */ /* 0x000fe20003f0f008 */
[----:B------:R-:W-:Y:S01]  /*5a00*/  @!UPT UIADD3 URZ, UPT, UPT, URZ, URZ, URZ ;  /* 0x000000fffffff290 */ /* 0x000fe2000fffe0ff */
[----:B------:R-:W-:Y:S11]  /*5a10*/  BRA.U !UP1, `(.L_x_92) ;  /* 0x0000000109387547 */ /* 0x000ff6000b800000 */
[----:B------:R-:W-:Y:S01]  /*5a20*/  UISETP.NE.U32.AND UP0, UPT, UR38, URZ, UPT ;  /* 0x000000ff2600728c */ /* 0x000fe2000bf05070 */
[----:B------:R-:W-:Y:S02]  /*5a30*/  HFMA2 R0, -RZ, RZ, 0, 5.9604644775390625e-08 ;  /* 0x00000001ff007431 */ /* 0x000fe400000001ff */
[----:B------:R-:W-:Y:S01]  /*5a40*/  IMAD.MOV.U32 R64, RZ, RZ, 0x1 ;  /* 0x00000001ff407424 */ /* 0x000fe200078e00ff */
[----:B------:R-:W-:Y:S06]  /*5a50*/  UISETP.NE.AND.EX UP0, UPT, UR39, URZ, UPT, UP0 ;  /* 0x000000ff2700728c */ /* 0x000fec000bf05300 */
[----:B------:R-:W-:Y:S05]  /*5a60*/  PLOP3.LUT P3, PT, PT, PT, UP0, 0x80, 0x8 ;  /* 0x000000000008781c */ /* 0x000fea0003f6f008 */
[----:B------:R-:W1:Y:S01]  /*5a70*/  @UP0 LDCU.64 UR6, c[0x0][0x888] ;  /* 0x00011100ff0607ac */ /* 0x000e620008000a00 */
[----:B------:R-:W-:Y:S07]  /*5a80*/  @UP0 UIMAD UR4, UR44, UR46, URZ ;  /* 0x0000002e2c0402a4 */ /* 0x000fee000f8e02ff */
[----:B------:R-:W-:Y:S01]  /*5a90*/  @!P3 PRMT R64, R0, 0x7610, R64 ;  /* 0x000076100040b816 */ /* 0x000fe20000000040 */
[----:B-1----:R-:W-:Y:S03]  /*5aa0*/  @UP0 UIMAD.WIDE UR6, UR4, 0x4, UR6 ;  /* 0x00000004040608a5 */ /* 0x002fe6000f8e0206 */
[----:B------:R-:W1:Y:S03]  /*5ab0*/  @!UP0 LDCU UR4, c[0x0][0x880] ;  /* 0x00011000ff0487ac */ /* 0x000e660008000800 */
[----:B------:R-:W-:Y:S01]  /*5ac0*/  IMAD.U32 R2, RZ, RZ, UR6 ;  /* 0x00000006ff027e24 */ /* 0x000fe2000f8e00ff */
[----:B------:R-:W-:Y:S05]  /*5ad0*/  MOV R3, UR7 ;  /* 0x0000000700037c02 */ /* 0x000fea0008000f00 */
[----:B-----5:R2:W5:Y:S02]  /*5ae0*/  @P3 LDG.E R35, desc[UR48][R2.64] ;  /* 0x0000003002233981 */ /* 0x020564000c1e1900 */
[----:B-12---:R-:W-:Y:S02]  /*5af0*/  @!P3 IMAD.U32 R35, RZ, RZ, UR4 ;  /* 0x00000004ff23be24 */ /* 0x006fe4000f8e00ff */
.L_x_92:
[----:B------:R-:W-:Y:S05]  /*5b00*/  @!P4 BRA `(.L_x_93) ;  /* 0x000000000020c947 */ /* 0x000fea0003800000 */
[----:B------:R-:W-:Y:S04]  /*5b10*/  ISETP.NE.U32.AND P3, PT, R56, RZ, PT ;  /* 0x000000ff3800720c */ /* 0x000fe80003f65070 */
[----:B------:R-:W-:Y:S11]  /*5b20*/  ISETP.NE.AND.EX P3, PT, R57, RZ, PT, P3 ;  /* 0x000000ff3900720c */ /* 0x000ff60003f65330 */
[----:B------:R-:W-:Y:S02]  /*5b30*/  @!UPT UIADD3 URZ, UPT, UPT, URZ, URZ, URZ ;  /* 0x000000fffffff290 */ /* 0x000fe4000fffe0ff */
[----:B------:R-:W1:Y:S01]  /*5b40*/  @P3 LDC.64 R2, c[0x0][0x8a8] ;  /* 0x00022a00ff023b82 */ /* 0x000e620000000a00 */
[----:B------:R-:W-:Y:S04]  /*5b50*/  @P3 IMAD R0, R58, UR44, RZ ;  /* 0x0000002c3a003c24 */ /* 0x000fe8000f8e02ff */
[----:B-1----:R-:W-:Y:S05]  /*5b60*/  @P3 IMAD.WIDE R2, R0, 0x4, R2 ;  /* 0x0000000400023825 */ /* 0x002fea00078e0202 */
[----:B-----5:R1:W5:Y:S02]  /*5b70*/  @P3 LDG.E R33, desc[UR48][R2.64] ;  /* 0x0000003002213981 */ /* 0x020364000c1e1900 */
[----:B-1----:R-:W2:Y:S02]  /*5b80*/  @!P3 LDC R33, c[0x0][0x8a0] ;  /* 0x00022800ff21bb82 */ /* 0x002ea40000000800 */
.L_x_93:
[----:B-----5:R-:W-:Y:S01]  /*5b90*/  FSETP.NEU.AND P3, PT, R35, RZ, PT ;  /* 0x000000ff2300720b */ /* 0x020fe20003f6d000 */
[----:B------:R-:W-:Y:S01]  /*5ba0*/  IMAD.SHL.U32 R89, R68, 0x4, RZ ;  /* 0x0000000444597824 */ /* 0x000fe200078e00ff */
[----:B------:R-:W-:Y:S01]  /*5bb0*/  SEL R4, RZ, 0xffffffff, P2 ;  /* 0xffffffffff047807 */ /* 0x000fe20001000000 */
[----:B------:R-:W-:Y:S01]  /*5bc0*/  BSSY B1, `(.L_x_94) ;  /* 0x0000043000017945 */ /* 0x000fe20003800000 */
[----:B------:R-:W-:Y:S01]  /*5bd0*/  @P1 LOP3.LUT P2, RZ, R64, 0xff, RZ, 0xc0, !PT ;  /* 0x000000ff40ff1812 */ /* 0x000fe2000784c0ff */
[----:B------:R-:W-:Y:S01]  /*5be0*/  VIADD R84, R89, UR36 ;  /* 0x0000002459547c36 */ /* 0x000fe20008000000 */
[----:B------:R-:W-:Y:S01]  /*5bf0*/  @P1 SEL R0, RZ, 0xffffffff, P3 ;  /* 0xffffffffff001807 */ /* 0x000fe20001800000 */
[----:B------:R-:W-:Y:S01]  /*5c00*/  IMAD.MOV.U32 R90, RZ, RZ, 0x1 ;  /* 0x00000001ff5a7424 */ /* 0x000fe200078e00ff */
[----:B------:R-:W-:Y:S01]  /*5c10*/  LOP3.LUT R74, R74, 0x1, RZ, 0x3c, !PT ;  /* 0x000000014a4a7812 */ /* 0x000fe200078e3cff */
[----:B------:R-:W-:Y:S01]  /*5c20*/  IMAD.MOV.U32 R88, RZ, RZ, RZ ;  /* 0x000000ffff587224 */ /* 0x000fe200078e00ff */
[----:B------:R-:W-:Y:S02]  /*5c30*/  @P0 SEL R0, R4, R0, !P2 ;  /* 0x0000000004000207 */ /* 0x000fe40005000000 */
[----:B------:R-:W-:Y:S02]  /*5c40*/  CS2R R54, SRZ ;  /* 0x0000000000367805 */ /* 0x000fe4000001ff00 */
[----:B------:R-:W-:Y:S02]  /*5c50*/  LEA R86, R31, UR36, 0x3 ;  /* 0x000000241f567c11 */ /* 0x000fe4000f8e18ff */
[----:B------:R-:W-:Y:S02]  /*5c60*/  CS2R R52, SRZ ;  /* 0x0000000000347805 */ /* 0x000fe4000001ff00 */
[----:B------:R-:W-:Y:S02]  /*5c70*/  @P1 LOP3.LUT R0, R0, 0x1, RZ, 0xc0, !PT ;  /* 0x0000000100001812 */ /* 0x000fe400078ec0ff */
[----:B------:R-:W-:Y:S02]  /*5c80*/  CS2R R50, SRZ ;  /* 0x0000000000327805 */ /* 0x000fe4000001ff00 */
[----:B------:R-:W-:Y:S02]  /*5c90*/  SHF.L.U32 R2, R73, 0x1f, RZ ;  /* 0x0000001f49027819 */ /* 0x000fe400000006ff */
[----:B------:R-:W-:Y:S02]  /*5ca0*/  CS2R R48, SRZ ;  /* 0x0000000000307805 */ /* 0x000fe4000001ff00 */
[----:B------:R-:W-:Y:S02]  /*5cb0*/  ISETP.NE.U32.OR P6, PT, R0, 0x1, !P1 ;  /* 0x000000010000780c */ /* 0x000fe40004fc5470 */
[----:B------:R-:W-:Y:S02]  /*5cc0*/  CS2R R46, SRZ ;  /* 0x00000000002e7805 */ /* 0x000fe4000001ff00 */
[----:B------:R-:W-:Y:S02]  /*5cd0*/  PLOP3.LUT P2, PT, PT, PT, UP1, 0x80, 0x8 ;  /* 0x000000000008781c */ /* 0x000fe40003f4f018 */
[----:B------:R-:W-:Y:S02]  /*5ce0*/  CS2R R44, SRZ ;  /* 0x00000000002c7805 */ /* 0x000fe4000001ff00 */
[----:B------:R-:W-:Y:S02]  /*5cf0*/  LEA.HI R34, R31, R31, RZ, 0x1 ;  /* 0x0000001f1f227211 */ /* 0x000fe400078f08ff */
[----:B------:R-:W-:Y:S02]  /*5d00*/  CS2R R42, SRZ ;  /* 0x00000000002a7805 */ /* 0x000fe4000001ff00 */
[----:B------:R-:W-:Y:S02]  /*5d10*/  LOP3.LUT P4, R79, R64, 0xff, RZ, 0xc0, !PT ;  /* 0x000000ff404f7812 */ /* 0x000fe4000788c0ff */
[----:B------:R-:W-:Y:S02]  /*5d20*/  CS2R R40, SRZ ;  /* 0x0000000000287805 */ /* 0x000fe4000001ff00 */
[----:B------:R-:W-:Y:S01]  /*5d30*/  SEL R3, RZ, 0xffffffff, P3 ;  /* 0xffffffffff037807 */ /* 0x000fe20001800000 */
[----:B------:R-:W-:Y:S01]  /*5d40*/  VIADD R83, R84, 0x400 ;  /* 0x0000040054537836 */ /* 0x000fe20000000000 */
[----:B------:R-:W-:Y:S01]  /*5d50*/  P2R R81, PR, RZ, 0x40 ;  /* 0x00000040ff517803 */ /* 0x000fe20000000000 */
[----:B------:R-:W-:Y:S01]  /*5d60*/  IMAD.IADD R82, R75, 0x1, R84 ;  /* 0x000000014b527824 */ /* 0x000fe200078e0254 */
[----:B------:R-:W-:Y:S02]  /*5d70*/  @P6 SHF.L.U32 R0, R74, 0x1f, RZ ;  /* 0x0000001f4a006819 */ /* 0x000fe400000006ff */
[----:B------:R-:W-:Y:S02]  /*5d80*/  @P2 SEL R3, R4, R3, !P4 ;  /* 0x0000000304032207 */ /* 0x000fe40006000000 */
[----:B------:R1:W3:Y:S02]  /*5d90*/  @P6 SYNCS.PHASECHK.TRANS64.TRYWAIT P1, [UR36+0x80], R0 ;  /* 0x00008000ff0065a7 */ /* 0x0002e40008021124 */
[----:B------:R-:W-:Y:S04]  /*5da0*/  LOP3.LUT R3, R3, 0x1, RZ, 0xc0, !PT ;  /* 0x0000000103037812 */ /* 0x000fe800078ec0ff */
[----:B------:R-:W-:Y:S04]  /*5db0*/  ISETP.NE.U32.AND P5, PT, R3, 0x1, PT ;  /* 0x000000010300780c */ /* 0x000fe80003fa5070 */
[----:B------:R-:W-:Y:S01]  /*5dc0*/  P2R R91, PR, RZ, 0x20 ;  /* 0x00000020ff5b7803 */ /* 0x000fe20000000000 */
[----:B------:R4:W2:Y:S01]  /*5dd0*/  SYNCS.PHASECHK.TRANS64.TRYWAIT P0, [R86+URZ+0xf0], R2 ;  /* 0x0000f002560075a7 */ /* 0x0008a200080011ff */
[C---:B-1----:R-:W-:Y:S01]  /*5de0*/  IMAD.SHL.U32 R0, R34.reuse, 0x40, RZ ;  /* 0x0000004022007824 */ /* 0x042fe200078e00ff */
[----:B------:R-:W-:Y:S04]  /*5df0*/  LOP3.LUT R34, R34, 0xffe, RZ, 0xc0, !PT ;  /* 0x00000ffe22227812 */ /* 0x000fe800078ec0ff */
[----:B------:R-:W-:Y:S01]  /*5e00*/  LOP3.LUT R0, R0, 0xffffff80, RZ, 0xc0, !PT ;  /* 0xffffff8000007812 */ /* 0x000fe200078ec0ff */
[----:B------:R-:W-:Y:S04]  /*5e10*/  IMAD.IADD R34, R31, 0x1, -R34 ;  /* 0x000000011f227824 */ /* 0x000fe800078e0a22 */
[----:B------:R-:W-:Y:S04]  /*5e20*/  IMAD.IADD R0, R32, 0x1, R0 ;  /* 0x0000000120007824 */ /* 0x000fe800078e0200 */
[----:B------:R-:W-:Y:S01]  /*5e30*/  IMAD R34, R34, 0x100000, R0 ;  /* 0x0010000022227824 */ /* 0x000fe200078e0200 */
[----:B---3--:R-:W-:Y:S01]  /*5e40*/  @P6 SEL R90, RZ, 0x1, !P1 ;  /* 0x00000001ff5a6807 */ /* 0x008fe20004800000 */
[----:B----4-:R-:W-:Y:S06]  /*5e50*/  @!P6 BRA `(.L_x_95) ;  /* 0x000000000064e947 */ /* 0x010fec0003800000 */
[----:B------:R-:W-:Y:S01]  /*5e60*/  @P5 IMAD R5, R76, 0x4, R83 ;  /* 0x000000044c055824 */ /* 0x000fe200078e0253 */
[----:B------:R-:W-:Y:S01]  /*5e70*/  ISETP.NE.AND P1, PT, R90, RZ, PT ;  /* 0x000000ff5a00720c */ /* 0x000fe20003f25270 */
[----:B------:R-:W-:Y:S01]  /*5e80*/  IMAD.MOV.U32 R54, RZ, RZ, RZ ;  /* 0x000000ffff367224 */ /* 0x000fe200078e00ff */
[----:B------:R-:W-:Y:S01]  /*5e90*/  BSSY B0, `(.L_x_96) ;  /* 0x000000d000007945 */ /* 0x000fe20003800000 */
[----:B------:R-:W-:Y:S01]  /*5ea0*/  @P5 IMAD.IADD R4, R75, 0x1, R5 ;  /* 0x000000014b045824 */ /* 0x000fe200078e0205 */
[----:B------:R-:W-:Y:S02]  /*5eb0*/  CS2R R50, SRZ ;  /* 0x0000000000327805 */ /* 0x000fe4000001ff00 */
[----:B------:R-:W-:Y:S02]  /*5ec0*/  CS2R R48, SRZ ;  /* 0x0000000000307805 */ /* 0x000fe4000001ff00 */
[----:B------:R-:W-:Y:S02]  /*5ed0*/  CS2R R52, SRZ ;  /* 0x0000000000347805 */ /* 0x000fe4000001ff00 */
[----:B------:R-:W-:Y:S02]  /*5ee0*/  CS2R R42, SRZ ;  /* 0x00000000002a7805 */ /* 0x000fe4000001ff00 */
[----:B------:R-:W-:Y:S02]  /*5ef0*/  CS2R R40, SRZ ;  /* 0x0000000000287805 */ /* 0x000fe4000001ff00 */
[----:B------:R-:W-:Y:S02]  /*5f00*/  CS2R R46, SRZ ;  /* 0x00000000002e7805 */ /* 0x000fe4000001ff00 */
[----:B------:R-:W-:Y:S01]  /*5f10*/  CS2R R44, SRZ ;  /* 0x00000000002c7805 */ /* 0x000fe2000001ff00 */
[----:B------:R-:W-:Y:S06]  /*5f20*/  @P1 BRA `(.L_x_97) ;  /* 0x00000000000c1947 */ /* 0x000fec0003800000 */
[----:B------:R-:W-:Y:S04]  /*5f30*/  SHF.L.U32 R3, R74, 0x1f, RZ ;  /* 0x0000001f4a037819 */ /* 0x000fe800000006ff */
[----:B------:R-:W1:Y:S02]  /*5f40*/  SYNCS.PHASECHK.TRANS64.TRYWAIT P1, [UR36+0x80], R3 ;  /* 0x00008003ff0075a7 */ /* 0x000e640008021124 */
[----:B-1----:R-:W-:Y:S05]  /*5f50*/  @!P1 BRA `(.L_x_98) ;  /* 0x0000002800e09947 */ /* 0x002fea0003800000 */
.L_x_97:
[----:B------:R-:W-:Y:S05]  /*5f60*/  BSYNC B0 ;  /* 0x0000000000007941 */ /* 0x000fea0003800000 */
.L_x_96:
[----:B------:R-:W-:Y:S01]  /*5f70*/  ISETP.NE.AND P1, PT, R91, RZ, PT ;  /* 0x000000ff5b00720c */ /* 0x000fe20003f25270 */
[----:B------:R-:W-:Y:S11]  /*5f80*/  HFMA2 R88, -RZ, RZ, 0, 5.9604644775390625e-08 ;  /* 0x00000001ff587431 */ /* 0x000ff600000001ff */
[----:B------:R-:W-:Y:S01]  /*5f90*/  @!UPT UIADD3 URZ, UPT, UPT, URZ, URZ, URZ ;  /* 0x000000fffffff290 */ /* 0x000fe2000fffe0ff */
[----:B------:R-:W-:Y:S05]  /*5fa0*/  @P1 WARPSYNC.ALL ;  /* 0x0000000000001948 */ /* 0x000fea0003800000 */
[----:B------:R3:W4:Y:S04]  /*5fb0*/  @P1 LDSM.16.M88.4 R48, [R5] ;  /* 0x000000000530183b */ /* 0x0007280000000200 */
[----:B------:R3:W1:Y:S04]  /*5fc0*/  @P1 LDSM.16.M88.4 R52, [R4] ;  /* 0x000000000434183b */ /* 0x0006680000000200 */
[----:B------:R3:W1:Y:S04]  /*5fd0*/  @P1 LDSM.16.M88.4 R40, [R89+UR36+0x400] ;  /* 0x000400245928183b */ /* 0x0006680008000200 */
[----:B------:R3:W1:Y:S02]  /*5fe0*/  @P1 LDSM.16.M88.4 R44, [R82+0x400] ;  /* 0x00040000522c183b */ /* 0x0006640000000200 */
.L_x_95:
[----:B------:R-:W-:Y:S05]  /*5ff0*/  BSYNC B1 ;  /* 0x0000000000017941 */ /* 0x000fea0003800000 */
.L_x_94:
[----:B-1----:R-:W-:Y:S04]  /*6000*/  SHF.R.U32.HI R0, RZ, 0x15, R34 ;  /* 0x00000015ff007819 */ /* 0x002fe80000011622 */
[----:B------:R-:W-:Y:S01]  /*6010*/  LOP3.LUT P1, RZ, R0, 0x3, R69, 0x48, !PT ;  /* 0x0000000300ff7812 */ /* 0x000fe20007824845 */
[----:B------:R-:W-:Y:S01]  /*6020*/  @!UPT UIADD3 URZ, UPT, UPT, URZ, URZ, URZ ;  /* 0x000000fffffff290 */ /* 0x000fe2000fffe0ff */
[----:B--2---:R-:W-:Y:S11]  /*6030*/  @P0 BRA `(.L_x_99) ;  /* 0x0000000000080947 */ /* 0x004ff60003800000 */
[----:B------:R-:W1:Y:S02]  /*6040*/  SYNCS.PHASECHK.TRANS64.TRYWAIT P0, [R86+URZ+0xf0], R2 ;  /* 0x0000f002560075a7 */ /* 0x000e6400080011ff */
[----:B-1----:R-:W-:Y:S05]  /*6050*/  @!P0 BRA `(.L_x_100) ;  /* 0x0000002800b88947 */ /* 0x002fea0003800000 */
.L_x_99:
[----:B------:R-:W-:Y:S05]  /*6060*/  @!P1 BRA `(.L_x_101) ;  /* 0x0000000000409947 */ /* 0x000fea0003800000 */
[----:B------:R-:W3:Y:S01]  /*6070*/  LDCU.64 UR8, c[0x4][0x70] ;  /* 0x01000e00ff0877ac */ /* 0x000ee20008000a00 */
[----:B------:R-:W-:Y:S01]  /*6080*/  MOV R3, 0x0 ;  /* 0x0000000000037802 */ /* 0x000fe20000000f00 */
[----:B------:R-:W-:Y:S02]  /*6090*/  HFMA2 R12, -RZ, RZ, 0, 5.9604644775390625e-08 ;  /* 0x00000001ff0c7431 */ /* 0x000fe400000001ff */
[----:B------:R-:W-:Y:S02]  /*60a0*/  IMAD.MOV.U32 R8, RZ, RZ, 0x192 ;  /* 0x00000192ff087424 */ /* 0x000fe400078e00ff */
[----:B------:R-:W-:Y:S01]  /*60b0*/  IMAD.MOV.U32 R13, RZ, RZ, RZ ;  /* 0x000000ffff0d7224 */ /* 0x000fe200078e00ff */
[----:B------:R-:W2:Y:S01]  /*60c0*/  LDCU.64 UR6, c[0x4][0x78] ;  /* 0x01000f00ff0677ac */ /* 0x000ea20008000a00 */
[----:B-1----:R-:W1:Y:S01]  /*60d0*/  LDC.64 R2, c[0x4][R3] ;  /* 0x0100000003027b82 */ /* 0x002e620000000a00 */
[----:B------:R-:W5:Y:S01]  /*60e0*/  LDCU.64 UR4, c[0x4][0x10] ;  /* 0x01000200ff0477ac */ /* 0x000f620008000a00 */
[----:B---3--:R-:W-:Y:S01]  /*60f0*/  MOV R5, UR9 ;  /* 0x0000000900057c02 */ /* 0x008fe20008000f00 */
[----:B------:R-:W-:Y:S01]  /*6100*/  IMAD.U32 R4, RZ, RZ, UR8 ;  /* 0x00000008ff047e24 */ /* 0x000fe2000f8e00ff */
[----:B--2---:R-:W-:Y:S01]  /*6110*/  MOV R7, UR7 ;  /* 0x0000000700077c02 */ /* 0x004fe20008000f00 */
[----:B------:R-:W-:Y:S01]  /*6120*/  IMAD.U32 R6, RZ, RZ, UR6 ;  /* 0x00000006ff067e24 */ /* 0x000fe2000f8e00ff */
[----:B-----5:R-:W-:Y:S01]  /*6130*/  MOV R11, UR5 ;  /* 0x00000005000b7c02 */ /* 0x020fe20008000f00 */
[----:B------:R-:W-:Y:S02]  /*6140*/  IMAD.U32 R10, RZ, RZ, UR4 ;  /* 0x00000004ff0a7e24 */ /* 0x000fe4000f8e00ff */
[----:B------:R-:W-:Y:S07]  /*6150*/  LEPC R20, `(.L_x_101) ;  /* 0x000000001014794e */ /* 0x000fee0000000000 */
[----:B-1--4-:R-:W-:Y:S05]  /*6160*/  CALL.ABS.NOINC R2 ;  /* 0x0000000002007343 */ /* 0x012fea0003c00000 */
.L_x_101:
[----:B------:R-:W-:Y:S05]  /*6170*/  WARPSYNC.ALL ;  /* 0x0000000000007948 */ /* 0x000fea0003800000 */
[----:B------:R-:W-:Y:S01]  /*6180*/  R2UR UR4, R34 ;  /* 0x00000000220472ca */ /* 0x000fe200000e0000 */
[----:B------:R-:W-:Y:S01]  /*6190*/  BSSY.RECONVERGENT B0, `(.L_x_102) ;  /* 0x000003c000007945 */ /* 0x000fe20003800200 */
[----:B------:R-:W-:Y:S02]  /*61a0*/  SHF.L.U32 R87, R76, 0x2, RZ ;  /* 0x000000024c577819 */ /* 0x000fe400000006ff */
[----:B------:R-:W-:Y:S02]  /*61b0*/  ISETP.NE.AND P0, PT, R77, RZ, PT ;  /* 0x000000ff4d00720c */ /* 0x000fe40003f05270 */
[----:B------:R-:W-:Y:S04]  /*61c0*/  IADD3 R83, PT, PT, R83, R87, RZ ;  /* 0x0000005753537210 */ /* 0x000fe80007ffe0ff */
[----:B------:R-:W-:Y:S03]  /*61d0*/  IADD3 R85, PT, PT, R75, R83, RZ ;  /* 0x000000534b557210 */ /* 0x000fe60007ffe0ff */
[----:B---3--:R-:W2:Y:S02]  /*61e0*/  LDTM.16dp128bit.x8 R4, tmem[UR4] ;  /* 0x00000004000479ee */ /* 0x008ea40008180000 */
[C---:B--2---:R-:W-:Y:S01]  /*61f0*/  FMUL R0, R33.reuse, R4 ;  /* 0x0000000421007220 */ /* 0x044fe20000400000 */
[C---:B-1----:R-:W-:Y:S01]  /*6200*/  FMUL R2, R33.reuse, R5 ;  /* 0x0000000521027220 */ /* 0x042fe20000400000 */
[C---:B------:R-:W-:Y:S01]  /*6210*/  FMUL R3, R33.reuse, R6 ;  /* 0x0000000621037220 */ /* 0x040fe20000400000 */
[----:B------:R-:W-:Y:S01]  /*6220*/  FMUL R7, R33, R7 ;  /* 0x0000000721077220 */ /* 0x000fe20000400000 */
[----:B------:R-:W-:Y:S01]  /*6230*/  FFMA R36, R35, R40, R0 ;  /* 0x0000002823247223 */ /* 0x000fe20000000000 */
        /* <DEDUP_REMOVED lines=10> */
[----:B------:R1:W-:Y:S01]  /*62e0*/  STSM.16.M88.4 [R84+0x400], R36 ;  /* 0x0004002454007844 */ /* 0x0003e20000000200 */
[----:B------:R-:W-:Y:S01]  /*62f0*/  FMUL R9, R33, R13 ;  /* 0x0000000d21097220 */ /* 0x000fe20000400000 */
[----:B------:R-:W-:Y:S01]  /*6300*/  FFMA R6, R35, R46, R6 ;  /* 0x0000002e23067223 */ /* 0x000fe20000000006 */
[----:B------:R-:W-:Y:S01]  /*6310*/  FMUL R10, R33, R14 ;  /* 0x0000000e210a7220 */ /* 0x000fe20000400000 */
[----:B------:R-:W-:Y:S01]  /*6320*/  FFMA R7, R35, R47, R11 ;  /* 0x0000002f23077223 */ /* 0x000fe2000000000b */
[----:B------:R-:W-:Y:S01]  /*6330*/  FMUL R15, R33, R15 ;  /* 0x0000000f210f7220 */ /* 0x000fe20000400000 */
[----:B----4-:R-:W-:Y:S01]  /*6340*/  FFMA R8, R35, R48, R8 ;  /* 0x0000003023087223 */ /* 0x010fe20000000008 */
        /* <DEDUP_REMOVED lines=8> */
[C---:B------:R-:W-:Y:S01]  /*63d0*/  FFMA R12, R35.reuse, R52, R12 ;  /* 0x00000034230c7223 */ /* 0x040fe2000000000c */
[C---:B------:R-:W-:Y:S01]  /*63e0*/  FFMA R13, R35.reuse, R53, R13 ;  /* 0x00000035230d7223 */ /* 0x040fe2000000000d */
[C---:B------:R-:W-:Y:S01]  /*63f0*/  FFMA R14, R35.reuse, R54, R14 ;  /* 0x00000036230e7223 */ /* 0x040fe2000000000e */
[----:B------:R1:W-:Y:S01]  /*6400*/  STSM.16.M88.4 [R83], R8 ;  /* 0x0000000853007844 */ /* 0x0003e20000000200 */
[----:B------:R-:W-:Y:S05]  /*6410*/  FFMA R15, R35, R55, R19 ;  /* 0x00000037230f7223 */ /* 0x000fea0000000013 */
[----:B------:R1:W-:Y:S01]  /*6420*/  STSM.16.M88.4 [R85], R12 ;  /* 0x0000000c55007844 */ /* 0x0003e20000000200 */
[----:B------:R-:W-:Y:S01]  /*6430*/  @!PT LDS RZ, [RZ] ;  /* 0x00000000fffff984 */ /* 0x000fe20000000800 */
[----:B------:R-:W-:Y:S01]  /*6440*/  @!PT LDS RZ, [RZ] ;  /* 0x00000000fffff984 */ /* 0x000fe20000000800 */
[----:B------:R-:W-:Y:S01]  /*6450*/  @!PT LDS RZ, [RZ] ;  /* 0x00000000fffff984 */ /* 0x000fe20000000800 */
[----:B------:R-:W-:Y:S01]  /*6460*/  @!PT LDS RZ, [RZ] ;  /* 0x00000000fffff984 */ /* 0x000fe20000000800 */
[----:B------:R2:W-:Y:S06]  /*6470*/  MEMBAR.ALL.CTA ;  /* 0x0000000000007992 */ /* 0x0005ec0000008000 */
[----:B--2---:R-:W2:Y:S02]  /*6480*/  FENCE.VIEW.ASYNC.S ;  /* 0x00000000000073c6 */ /* 0x004ea40000000000 */
[----:B--2---:R-:W-:Y:S06]  /*6490*/  BAR.SYNC.DEFER_BLOCKING 0x1, 0x80 ;  /* 0x0042000000007b1d */ /* 0x004fec0000010000 */
[----:B------:R-:W-:Y:S05]  /*64a0*/  @P0 BRA `(.L_x_103) ;  /* 0x0000000000280947 */ /* 0x000fea0003800000 */
[----:B------:R-:W-:Y:S02]  /*64b0*/  UIADD3 UR4, UPT, UPT, UR36, 0x400, URZ ;  /* 0x0000040024047890 */ /* 0x000fe4000fffe0ff */
[----:B------:R-:W-:Y:S01]  /*64c0*/  UIADD3 UR6, UP0, UPT, UR52, 0x680, URZ ;  /* 0x0000068034067890 */ /* 0x000fe2000ff1e0ff */
[----:B------:R-:W-:Y:S03]  /*64d0*/  UMOV UR43, UR44 ;  /* 0x0000002c002b7c82 */ /* 0x000fe60008000000 */
[----:B------:R-:W-:Y:S01]  /*64e0*/  MOV R70, UR4 ;  /* 0x0000000400467c02 */ /* 0x000fe20008000f00 */
[----:B------:R-:W-:Y:S03]  /*64f0*/  UIADD3.X UR7, UPT, UPT, URZ, UR53, URZ, UP0, !UPT ;  /* 0x00000035ff077290 */ /* 0x000fe600087fe4ff */
[----:B------:R-:W-:Y:S11]  /*6500*/  R2UR UR40, R70 ;  /* 0x00000000462872ca */ /* 0x000ff600000e0000 */
[----:B------:R-:W-:Y:S02]  /*6510*/  @!UPT UIADD3 URZ, UPT, UPT, URZ, URZ, URZ ;  /* 0x000000fffffff290 */ /* 0x000fe4000fffe0ff */
[----:B------:R2:W-:Y:S01]  /*6520*/  UTMASTG.3D [UR40], [UR6] ;  /* 0x00000028060073b5 */ /* 0x0005e20008010000 */
[----:B------:R0:W-:Y:S01]  /*6530*/  UTMACMDFLUSH ;  /* 0x00000000000079b7 */ /* 0x0001e20000000000 */
[----:B--2---:R-:W-:Y:S04]  /*6540*/  DEPBAR.LE SB0, 0x1 ;  /* 0x000080400000791a */ /* 0x004fe80000000000 */
.L_x_103:
[----:B------:R-:W-:Y:S05]  /*6550*/  BSYNC.RECONVERGENT B0 ;  /* 0x0000000000007941 */ /* 0x000fea0003800200 */
.L_x_102:
[----:B------:R-:W-:Y:S01]  /*6560*/  BAR.SYNC.DEFER_BLOCKING 0x1, 0x80 ;  /* 0x0042000000007b1d */ /* 0x000fe20000010000 */
[----:B------:R-:W-:Y:S01]  /*6570*/  ISETP.NE.AND P1, PT, R81, RZ, PT ;  /* 0x000000ff5100720c */ /* 0x000fe20003f25270 */
[----:B------:R-:W-:Y:S01]  /*6580*/  UISETP.NE.AND UP0, UPT, UR45, URZ, UPT ;  /* 0x000000ff2d00728c */ /* 0x000fe2000bf05270 */
[----:B------:R-:W-:Y:S11]  /*6590*/  LEA R2, R88, UR36, 0x3 ;  /* 0x0000002458027c11 */ /* 0x000ff6000f8e18ff */
[----:B------:R-:W-:Y:S01]  /*65a0*/  @P1 SHF.L.U32 R3, R74, 0x1f, RZ ;  /* 0x0000001f4a031819 */ /* 0x000fe200000006ff */
[----:B------:R-:W-:Y:S06]  /*65b0*/  BRA.U !UP0, `(.L_x_104) ;  /* 0x0000000108247547 */ /* 0x000fec000b800000 */
[----:B-1----:R-:W-:Y:S01]  /*65c0*/  IMAD.U32 R4, RZ, RZ, UR51 ;  /* 0x00000033ff047e24 */ /* 0x002fe2000f8e00ff */
[----:B------:R-:W-:Y:S01]  /*65d0*/  MOV R0, UR37 ;  /* 0x0000002500007c02 */ /* 0x000fe20008000f00 */
[----:B------:R-:W-:Y:S03]  /*65e0*/  UIADD3 UR51, UPT, UPT, UR51, 0x1, URZ ;  /* 0x0000000133337890 */ /* 0x000fe6000fffe0ff */
[----:B------:R-:W-:Y:S01]  /*65f0*/  @P1 LEA R4, R4, UR36, 0x3 ;  /* 0x0000002404041c11 */ /* 0x000fe2000f8e18ff */
[----:B------:R-:W-:Y:S04]  /*6600*/  UISETP.NE.AND UP0, UPT, UR51, 0x4, UPT ;  /* 0x000000043300788c */ /* 0x000fe8000bf05270 */
[----:B------:R-:W-:Y:S01]  /*6610*/  @P1 VIADD R4, R4, 0xa0 ;  /* 0x000000a004041836 */ /* 0x000fe20000000000 */
[----:B------:R-:W-:Y:S04]  /*6620*/  USEL UR51, UR51, URZ, UP0 ;  /* 0x000000ff33337287 */ /* 0x000fe80008000000 */
[----:B------:R-:W-:Y:S04]  /*6630*/  @P1 PRMT R0, R0, 0x654, R4 ;  /* 0x0000065400001816 */ /* 0x000fe80000000004 */
[----:B------:R2:W-:Y:S04]  /*6640*/  @P1 SYNCS.ARRIVE.TRANS64.RED.A1T0 RZ, [R0+URZ], RZ ;  /* 0x000000ff00ff19a7 */ /* 0x0005e800081004ff */
.L_x_104:
[----:B------:R-:W3:Y:S01]  /*6650*/  @P1 SYNCS.PHASECHK.TRANS64.TRYWAIT P0, [R2+URZ+0x80], R3 ;  /* 0x00008003020015a7 */ /* 0x000ee200080011ff */
[----:B------:R-:W-:Y:S01]  /*6660*/  BSSY B1, `(.L_x_105) ;  /* 0x0000017000017945 */ /* 0x000fe20003800000 */
[----:B---3--:R-:W-:Y:S03]  /*6670*/  @P1 SEL R90, RZ, 0x1, !P0 ;  /* 0x00000001ff5a1807 */ /* 0x008fe60004000000 */
[----:B------:R-:W-:Y:S05]  /*6680*/  @!P1 BRA `(.L_x_106) ;  /* 0x0000000000509947 */ /* 0x000fea0003800000 */
[----:B------:R-:W-:Y:S01]  /*6690*/  ISETP.NE.AND P1, PT, R91, RZ, PT ;  /* 0x000000ff5b00720c */ /* 0x000fe20003f25270 */
[----:B------:R-:W-:Y:S01]  /*66a0*/  BSSY B0, `(.L_x_107) ;  /* 0x000000a000007945 */ /* 0x000fe20003800000 */
[----:B------:R-:W-:Y:S11]  /*66b0*/  ISETP.NE.AND P0, PT, R90, RZ, PT ;  /* 0x000000ff5a00720c */ /* 0x000ff60003f05270 */
[----:B-1----:R-:W-:Y:S04]  /*66c0*/  @P1 IMAD R5, R88, 0x2000, R89 ;  /* 0x0000200058051824 */ /* 0x002fe800078e0259 */
[----:B------:R-:W-:Y:S05]  /*66d0*/  @P1 VIADD R4, R5, UR36 ;  /* 0x0000002405041c36 */ /* 0x000fea0008000000 */
[----:B------:R-:W-:Y:S01]  /*66e0*/  @P1 IADD3 R3, PT, PT, R87, R4, RZ ;  /* 0x0000000457031210 */ /* 0x000fe20007ffe0ff */
[----:B------:R-:W-:Y:S01]  /*66f0*/  @P1 IMAD.IADD R4, R75, 0x1, R4 ;  /* 0x000000014b041824 */ /* 0x000fe200078e0204 */
[----:B------:R-:W-:Y:S06]  /*6700*/  @P0 BRA `(.L_x_108) ;  /* 0x00000000000c0947 */ /* 0x000fec0003800000 */
[----:B--2---:R-:W-:Y:S04]  /*6710*/  SHF.L.U32 R0, R74, 0x1f, RZ ;  /* 0x0000001f4a007819 */ /* 0x004fe800000006ff */
[----:B------:R-:W1:Y:S02]  /*6720*/  SYNCS.PHASECHK.TRANS64.TRYWAIT P0, [R2+URZ+0x80], R0 ;  /* 0x00008000020075a7 */ /* 0x000e6400080011ff */
[----:B-1----:R-:W-:Y:S05]  /*6730*/  @!P0 BRA `(.L_x_109) ;  /* 0x0000002400148947 */ /* 0x002fea0003800000 */
.L_x_108:
[----:B------:R-:W-:Y:S05]  /*6740*/  BSYNC B0 ;  /* 0x0000000000007941 */ /* 0x000fea0003800000 */
.L_x_107:
[----:B------:R-:W-:Y:S02]  /*6750*/  ISETP.NE.AND P0, PT, R91, RZ, PT ;  /* 0x000000ff5b00720c */ /* 0x000fe40003f05270 */
[----:B------:R-:W-:Y:S11]  /*6760*/  IADD3 R88, PT, PT, R88, 0x1, RZ ;  /* 0x0000000158587810 */ /* 0x000ff60007ffe0ff */
[----:B-12---:R-:W-:Y:S01]  /*6770*/  @P0 IMAD.IADD R0, R75, 0x1, R3 ;  /* 0x000000014b000824 */ /* 0x006fe200078e0203 */
[----:B------:R-:W-:Y:S05]  /*6780*/  @P0 WARPSYNC.ALL ;  /* 0x0000000000000948 */ /* 0x000fea0003800000 */
[----:B------:R3:W4:Y:S04]  /*6790*/  @P0 LDSM.16.M88.4 R40, [R5+UR36+0x400] ;  /* 0x000400240528083b */ /* 0x0007280008000200 */
[----:B------:R3:W1:Y:S04]  /*67a0*/  @P0 LDSM.16.M88.4 R44, [R4+0x400] ;  /* 0x00040000042c083b */ /* 0x0006680000000200 */
[----:B------:R3:W2:Y:S04]  /*67b0*/  @P0 LDSM.16.M88.4 R48, [R3+0x400] ;  /* 0x000400000330083b */ /* 0x0006a80000000200 */
[----:B------:R3:W1:Y:S02]  /*67c0*/  @P0 LDSM.16.M88.4 R52, [R0+0x400] ;  /* 0x000400000034083b */ /* 0x0006640000000200 */
.L_x_106:
[----:B------:R-:W-:Y:S05]  /*67d0*/  BSYNC B1 ;  /* 0x0000000000017941 */ /* 0x000fea0003800000 */
.L_x_105:
[----:B--23--:R-:W-:Y:S05]  /*67e0*/  VIADD R0, R34, 0x20 ;  /* 0x0000002022007836 */ /* 0x00cfea0000000000 */
[----:B------:R-:W-:Y:S04]  /*67f0*/  SHF.R.U32.HI R0, RZ, 0x15, R0 ;  /* 0x00000015ff007819 */ /* 0x000fe80000011600 */
[----:B------:R-:W-:Y:S11]  /*6800*/  LOP3.LUT P0, RZ, R0, 0x3, R69, 0x48, !PT ;  /* 0x0000000300ff7812 */ /* 0x000ff60007804845 */
[----:B------:R-:W-:Y:S02]  /*6810*/  @!UPT UIADD3 URZ, UPT, UPT, URZ, URZ, URZ ;  /* 0x000000fffffff290 */ /* 0x000fe4000fffe0ff */
[----:B------:R-:W-:Y:S05]  /*6820*/  @!P0 BRA `(.L_x_110) ;  /* 0x0000000000408947 */ /* 0x000fea0003800000 */
[----:B------:R-:W2:Y:S01]  /*6830*/  LDCU.64 UR8, c[0x4][0x70] ;  /* 0x01000e00ff0877ac */ /* 0x000ea20008000a00 */
[----:B------:R-:W-:Y:S01]  /*6840*/  MOV R3, 0x0 ;  /* 0x0000000000037802 */ /* 0x000fe20000000f00 */
[----:B-1----:R-:W-:Y:S02]  /*6850*/  HFMA2 R12, -RZ, RZ, 0, 5.9604644775390625e-08 ;  /* 0x00000001ff0c7431 */ /* 0x002fe400000001ff */
[----:B------:R-:W-:Y:S02]  /*6860*/  IMAD.MOV.U32 R8, RZ, RZ, 0x192 ;  /* 0x00000192ff087424 */ /* 0x000fe400078e00ff */
[----:B------:R-:W-:Y:S01]  /*6870*/  IMAD.MOV.U32 R13, RZ, RZ, RZ ;  /* 0x000000ffff0d7224 */ /* 0x000fe200078e00ff */
[----:B------:R-:W1:Y:S01]  /*6880*/  LDCU.64 UR6, c[0x4][0x78] ;  /* 0x01000f00ff0677ac */ /* 0x000e620008000a00 */
[----:B------:R-:W3:Y:S01]  /*6890*/  LDC.64 R2, c[0x4][R3] ;  /* 0x0100000003027b82 */ /* 0x000ee20000000a00 */
[----:B------:R-:W5:Y:S01]  /*68a0*/  LDCU.64 UR4, c[0x4][0x10] ;  /* 0x01000200ff0477ac */ /* 0x000f620008000a00 */
[----:B--2---:R-:W-:Y:S01]  /*68b0*/  MOV R5, UR9 ;  /* 0x0000000900057c02 */ /* 0x004fe20008000f00 */
[----:B------:R-:W-:Y:S01]  /*68c0*/  IMAD.U32 R4, RZ, RZ, UR8 ;  /* 0x00000008ff047e24 */ /* 0x000fe2000f8e00ff */
[----:B-1----:R-:W-:Y:S01]  /*68d0*/  MOV R7, UR7 ;  /* 0x0000000700077c02 */ /* 0x002fe20008000f00 */
[----:B------:R-:W-:Y:S01]  /*68e0*/  IMAD.U32 R6, RZ, RZ, UR6 ;  /* 0x00000006ff067e24 */ /* 0x000fe2000f8e00ff */
[----:B-----5:R-:W-:Y:S01]  /*68f0*/  MOV R11, UR5 ;  /* 0x00000005000b7c02 */ /* 0x020fe20008000f00 */
[----:B------:R-:W-:Y:S02]  /*6900*/  IMAD.U32 R10, RZ, RZ, UR4 ;  /* 0x00000004ff0a7e24 */ /* 0x000fe4000f8e00ff */
[----:B------:R-:W-:Y:S07]  /*6910*/  LEPC R20, `(.L_x_110) ;  /* 0x000000001014794e */ /* 0x000fee0000000000 */
[----:B---34-:R-:W-:Y:S05]  /*6920*/  CALL.ABS.NOINC R2 ;  /* 0x0000000002007343 */ /* 0x018fea0003c00000 */
.L_x_110:
[----:B------:R-:W-:Y:S05]  /*6930*/  WARPSYNC.ALL ;  /* 0x0000000000007948 */ /* 0x000fea0003800000 */
[----:B------:R-:W-:Y:S01]  /*6940*/  R2UR UR4, R34 ;  /* 0x00000000220472ca */ /* 0x000fe200000e0000 */
[----:B------:R-:W-:Y:S01]  /*6950*/  BSSY.RECONVERGENT B0, `(.L_x_111) ;  /* 0x0000040000007945 */ /* 0x000fe20003800200 */
[----:B------:R-:W-:Y:S02]  /*6960*/  ISETP.NE.AND P6, PT, R81, RZ, PT ;  /* 0x000000ff5100720c */ /* 0x000fe40003fc5270 */
[----:B------:R-:W-:Y:S02]  /*6970*/  ISETP.NE.AND P0, PT, R77, RZ, PT ;  /* 0x000000ff4d00720c */ /* 0x000fe40003f05270 */
[----:B------:R-:W-:Y:S07]  /*6980*/  MOV R20, UR51 ;  /* 0x0000003300147c02 */ /* 0x000fee0008000f00 */
[----:B-1----:R-:W1:Y:S02]  /*6990*/  LDTM.16dp128bit.x8 R4, tmem[UR4+0x20] ;  /* 0x00002004000479ee */ /* 0x002e640008180000 */
[----:B------:R-:W-:Y:S01]  /*69a0*/  @P6 LEA R20, R20, UR36, 0x3 ;  /* 0x0000002414146c11 */ /* 0x000fe2000f8e18ff */
[C---:B-1----:R-:W-:Y:S01]  /*69b0*/  FMUL R0, R33.reuse, R4 ;  /* 0x0000000421007220 */ /* 0x042fe20000400000 */
[C---:B------:R-:W-:Y:S01]  /*69c0*/  FMUL R2, R33.reuse, R5 ;  /* 0x0000000521027220 */ /* 0x040fe20000400000 */
[C---:B------:R-:W-:Y:S01]  /*69d0*/  FMUL R3, R33.reuse, R6 ;  /* 0x0000000621037220 */ /* 0x040fe20000400000 */
[----:B------:R-:W-:Y:S01]  /*69e0*/  FMUL R7, R33, R7 ;  /* 0x0000000721077220 */ /* 0x000fe20000400000 */
[----:B----4-:R-:W-:Y:S01]  /*69f0*/  FFMA R36, R35, R40, R0 ;  /* 0x0000002823247223 */ /* 0x010fe20000000000 */
        /* <DEDUP_REMOVED lines=28> */
[----:B------:R1:W-:Y:S01]  /*6bc0*/  STSM.16.M88.4 [R83+0x2000], R8 ;  /* 0x0020000853007844 */ /* 0x0003e20000000200 */
[----:B------:R-:W-:Y:S01]  /*6bd0*/  FFMA R15, R35, R55, R19 ;  /* 0x00000037230f7223 */ /* 0x000fe20000000013 */
[----:B------:R-:W-:Y:S02]  /*6be0*/  MOV R16, UR37 ;  /* 0x0000002500107c02 */ /* 0x000fe40008000f00 */
[----:B------:R-:W-:Y:S02]  /*6bf0*/  @P6 IADD3 R17, PT, PT, R20, 0xa0, RZ ;  /* 0x000000a014116810 */ /* 0x000fe40007ffe0ff */
[----:B------:R1:W-:Y:S01]  /*6c00*/  STSM.16.M88.4 [R85+0x2000], R12 ;  /* 0x0020000c55007844 */ /* 0x0003e20000000200 */
[----:B------:R-:W-:Y:S02]  /*6c10*/  LEA R0, R88, UR36, 0x3 ;  /* 0x0000002458007c11 */ /* 0x000fe4000f8e18ff */
[----:B------:R-:W-:Y:S01]  /*6c20*/  @P6 PRMT R16, R16, 0x654, R17 ;  /* 0x0000065410106816 */ /* 0x000fe20000000011 */
[----:B------:R-:W-:Y:S01]  /*6c30*/  @!PT LDS RZ, [RZ] ;  /* 0x00000000fffff984 */ /* 0x000fe20000000800 */
[----:B------:R-:W-:Y:S01]  /*6c40*/  @!PT LDS RZ, [RZ] ;  /* 0x00000000fffff984 */ /* 0x000fe20000000800 */
[----:B------:R-:W-:Y:S01]  /*6c50*/  @!PT LDS RZ, [RZ] ;  /* 0x00000000fffff984 */ /* 0x000fe20000000800 */
[----:B------:R-:W-:Y:S01]  /*6c60*/  @!PT LDS RZ, [RZ] ;  /* 0x00000000fffff984 */ /* 0x000fe20000000800 */
[----:B------:R2:W-:Y:S06]  /*6c70*/  MEMBAR.ALL.CTA ;  /* 0x0000000000007992 */ /* 0x0005ec0000008000 */
[----:B--2---:R-:W2:Y:S01]  /*6c80*/  FENCE.VIEW.ASYNC.S ;  /* 0x00000000000073c6 */ /* 0x004ea20000000000 */
[----:B------:R-:W-:Y:S01]  /*6c90*/  @P6 SHF.L.U32 R2, R74, 0x1f, RZ ;  /* 0x0000001f4a026819 */ /* 0x000fe200000006ff */
[----:B--2---:R-:W-:Y:S06]  /*6ca0*/  BAR.SYNC.DEFER_BLOCKING 0x1, 0x80 ;  /* 0x0042000000007b1d */ /* 0x004fec0000010000 */
[----:B------:R-:W-:Y:S05]  /*6cb0*/  @P0 BRA `(.L_x_112) ;  /* 0x0000000000240947 */ /* 0x000fea0003800000 */
[----:B------:R-:W-:Y:S02]  /*6cc0*/  UIADD3 UR8, UP0, UPT, UR52, 0x680, URZ ;  /* 0x0000068034087890 */ /* 0x000fe4000ff1e0ff */
[----:B------:R-:W-:Y:S02]  /*6cd0*/  UIADD3 UR5, UPT, UPT, UR41, 0x20, URZ ;  /* 0x0000002029057890 */ /* 0x000fe4000fffe0ff */
[----:B------:R-:W-:Y:S02]  /*6ce0*/  UIADD3 UR4, UPT, UPT, UR36, 0x2400, URZ ;  /* 0x0000240024047890 */ /* 0x000fe4000fffe0ff */
[----:B------:R-:W-:Y:S01]  /*6cf0*/  UIADD3.X UR9, UPT, UPT, URZ, UR53, URZ, UP0, !UPT ;  /* 0x00000035ff097290 */ /* 0x000fe200087fe4ff */
[----:B------:R-:W-:Y:S01]  /*6d00*/  UMOV UR6, UR42 ;  /* 0x0000002a00067c82 */ /* 0x000fe20008000000 */
[----:B------:R-:W-:Y:S07]  /*6d10*/  UMOV UR7, UR44 ;  /* 0x0000002c00077c82 */ /* 0x000fee0008000000 */
[----:B------:R2:W-:Y:S01]  /*6d20*/  UTMASTG.3D [UR4], [UR8] ;  /* 0x00000004080073b5 */ /* 0x0005e20008010000 */
[----:B------:R0:W-:Y:S01]  /*6d30*/  UTMACMDFLUSH ;  /* 0x00000000000079b7 */ /* 0x0001e20000000000 */
[----:B--2---:R-:W-:Y:S04]  /*6d40*/  DEPBAR.LE SB0, 0x1 ;  /* 0x000080400000791a */ /* 0x004fe80000000000 */
.L_x_112:
[----:B------:R-:W-:Y:S05]  /*6d50*/  BSYNC.RECONVERGENT B0 ;  /* 0x0000000000007941 */ /* 0x000fea0003800200 */
.L_x_111:
[----:B------:R-:W-:Y:S01]  /*6d60*/  BAR.SYNC.DEFER_BLOCKING 0x1, 0x80 ;  /* 0x0042000000007b1d */ /* 0x000fe20000010000 */
[----:B------:R-:W-:Y:S04]  /*6d70*/  UIADD3 UR40, UPT, UPT, UR51, 0x1, URZ ;  /* 0x0000000133287890 */ /* 0x000fe8000fffe0ff */
[----:B------:R-:W-:Y:S04]  /*6d80*/  UISETP.NE.AND UP0, UPT, UR40, 0x4, UPT ;  /* 0x000000042800788c */ /* 0x000fe8000bf05270 */
[----:B------:R-:W-:Y:S01]  /*6d90*/  USEL UR40, UR40, URZ, UP0 ;  /* 0x000000ff28287287 */ /* 0x000fe20008000000 */
[----:B------:R2:W-:Y:S01]  /*6da0*/  @P6 SYNCS.ARRIVE.TRANS64.RED.A1T0 RZ, [R16+URZ], RZ ;  /* 0x000000ff10ff69a7 */ /* 0x0005e200081004ff */
[----:B------:R-:W-:Y:S01]  /*6db0*/  BSSY B1, `(.L_x_113) ;  /* 0x0000018000017945 */ /* 0x000fe20003800000 */
[----:B------:R-:W3:Y:S02]  /*6dc0*/  @P6 SYNCS.PHASECHK.TRANS64.TRYWAIT P0, [R0+URZ+0x80], R2 ;  /* 0x00008002000065a7 */ /* 0x000ee400080011ff */
[----:B---3--:R-:W-:Y:S01]  /*6dd0*/  @P6 SEL R90, RZ, 0x1, !P0 ;  /* 0x00000001ff5a6807 */ /* 0x008fe20004000000 */
[----:B--2---:R-:W-:Y:S06]  /*6de0*/  @!P6 BRA `(.L_x_114) ;  /* 0x000000000050e947 */ /* 0x004fec0003800000 */
        /* <DEDUP_REMOVED lines=8> */
[----:B------:R-:W-:Y:S04]  /*6e70*/  SHF.L.U32 R5, R74, 0x1f, RZ ;  /* 0x0000001f4a057819 */ /* 0x000fe800000006ff */
[----:B------:R-:W1:Y:S02]  /*6e80*/  SYNCS.PHASECHK.TRANS64.TRYWAIT P0, [R0+URZ+0x80], R5 ;  /* 0x00008005000075a7 */ /* 0x000e6400080011ff */
[----:B-1----:R-:W-:Y:S05]  /*6e90*/  @!P0 BRA `(.L_x_117) ;  /* 0x0000001c00508947 */ /* 0x002fea0003800000 */
.L_x_116:
[----:B------:R-:W-:Y:S05]  /*6ea0*/  BSYNC B0 ;  /* 0x0000000000007941 */ /* 0x000fea0003800000 */
.L_x_115:
[----:B------:R-:W-:Y:S02]  /*6eb0*/  ISETP.NE.AND P0, PT, R91, RZ, PT ;  /* 0x000000ff5b00720c */ /* 0x000fe40003f05270 */
[----:B------:R-:W-:Y:S11]  /*6ec0*/  IADD3 R88, PT, PT, R88, 0x1, RZ ;  /* 0x0000000158587810 */ /* 0x000ff60007ffe0ff */
[----:B-1----:R-:W-:Y:S01]  /*6ed0*/  @P0 IMAD.IADD R0, R75, 0x1, R2 ;  /* 0x000000014b000824 */ /* 0x002fe200078e0202 */
[----:B------:R-:W-:Y:S05]  /*6ee0*/  @P0 WARPSYNC.ALL ;  /* 0x0000000000000948 */ /* 0x000fea0003800000 */
[----:B------:R2:W3:Y:S04]  /*6ef0*/  @P0 LDSM.16.M88.4 R40, [R4+UR36+0x400] ;  /* 0x000400240428083b */ /* 0x0004e80008000200 */
[----:B------:R2:W4:Y:S04]  /*6f00*/  @P0 LDSM.16.M88.4 R44, [R3+0x400] ;  /* 0x00040000032c083b */ /* 0x0005280000000200 */
[----:B------:R2:W1:Y:S04]  /*6f10*/  @P0 LDSM.16.M88.4 R48, [R2+0x400] ;  /* 0x000400000230083b */ /* 0x0004680000000200 */
[----:B------:R2:W1:Y:S02]  /*6f20*/  @P0 LDSM.16.M88.4 R52, [R0+0x400] ;  /* 0x000400000034083b */ /* 0x0004640000000200 */
.L_x_114:
[----:B------:R-:W-:Y:S05]  /*6f30*/  BSYNC B1 ;  /* 0x0000000000017941 */ /* 0x000fea0003800000 */
.L_x_113:
[----:B--2---:R-:W-:Y:S05]  /*6f40*/  VIADD R0, R34, 0x40 ;  /* 0x0000004022007836 */ /* 0x004fea0000000000 */
        /* <DEDUP_REMOVED lines=20> */
.L_x_118:
        /* <DEDUP_REMOVED lines=12> */
[----:B---3--:R-:W-:Y:S01]  /*7150*/  FFMA R36, R35, R40, R0 ;  /* 0x0000002823247223 */ /* 0x008fe20000000000 */
[----:B------:R-:W-:Y:S01]  /*7160*/  FMUL R4, R33, R8 ;  /* 0x0000000821047220 */ /* 0x000fe20000400000 */
[----:B------:R-:W-:Y:S01]  /*7170*/  FFMA R37, R35, R41, R2 ;  /* 0x0000002923257223 */ /* 0x000fe20000000002 */
        /* <DEDUP_REMOVED lines=51> */
.L_x_120:
[----:B------:R-:W-:Y:S05]  /*74b0*/  BSYNC.RECONVERGENT B0 ;  /* 0x0000000000007941 */ /* 0x000fea0003800200 */
.L_x_119:
        /* <DEDUP_REMOVED lines=12> */
[----:B------:R-:W-:Y:S04]  /*7580*/  @P1 IMAD R88, R88, 0x2000, R89 ;  /* 0x0000200058581824 */ /* 0x000fe800078e0259 */
[----:B------:R-:W-:Y:S05]  /*7590*/  @P1 VIADD R3, R88, UR36 ;  /* 0x0000002458031c36 */ /* 0x000fea0008000000 */
[----:B------:R-:W-:Y:S01]  /*75a0*/  @P1 IADD3 R87, PT, PT, R87, R3, RZ ;  /* 0x0000000357571210 */ /* 0x000fe20007ffe0ff */
[----:B------:R-:W-:Y:S01]  /*75b0*/  @P1 IMAD.IADD R3, R75, 0x1, R3 ;  /* 0x000000014b031824 */ /* 0x000fe200078e0203 */
[----:B------:R-:W-:Y:S06]  /*75c0*/  @P0 BRA `(.L_x_124) ;  /* 0x00000000000c0947 */ /* 0x000fec0003800000 */
[----:B------:R-:W-:Y:S04]  /*75d0*/  SHF.L.U32 R0, R74, 0x1f, RZ ;  /* 0x0000001f4a007819 */ /* 0x000fe800000006ff */
[----:B------:R-:W2:Y:S02]  /*75e0*/  SYNCS.PHASECHK.TRANS64.TRYWAIT P0, [R2+URZ+0x80], R0 ;  /* 0x00008000020075a7 */ /* 0x000ea400080011ff */
[----:B--2---:R-:W-:Y:S05]  /*75f0*/  @!P0 BRA `(.L_x_125) ;  /* 0x00000014008c8947 */ /* 0x004fea0003800000 */
.L_x_124:
[----:B------:R-:W-:Y:S05]  /*7600*/  BSYNC B0 ;  /* 0x0000000000007941 */ /* 0x000fea0003800000 */
.L_x_123:
[----:B------:R-:W-:Y:S11]  /*7610*/  ISETP.NE.AND P0, PT, R91, RZ, PT ;  /* 0x000000ff5b00720c */ /* 0x000ff60003f05270 */
[----:B------:R-:W-:Y:S02]  /*7620*/  @!UPT UIADD3 URZ, UPT, UPT, URZ, URZ, URZ ;  /* 0x000000fffffff290 */ /* 0x000fe4000fffe0ff */
[----:B--2---:R-:W-:Y:S01]  /*7630*/  @P0 IADD3 R0, PT, PT, R75, R87, RZ ;  /* 0x000000574b000210 */ /* 0x004fe20007ffe0ff */
[----:B------:R-:W-:Y:S05]  /*7640*/  @P0 WARPSYNC.ALL ;  /* 0x0000000000000948 */ /* 0x000fea0003800000 */
[----:B------:R2:W3:Y:S04]  /*7650*/  @P0 LDSM.16.M88.4 R40, [R88+UR36+0x400] ;  /* 0x000400245828083b */ /* 0x0004e80008000200 */
[----:B------:R2:W4:Y:S04]  /*7660*/  @P0 LDSM.16.M88.4 R44, [R3+0x400] ;  /* 0x00040000032c083b */ /* 0x0005280000000200 */
[----:B------:R2:W1:Y:S04]  /*7670*/  @P0 LDSM.16.M88.4 R48, [R87+0x400] ;  /* 0x000400005730083b */ /* 0x0004680000000200 */
[----:B------:R2:W1:Y:S02]  /*7680*/  @P0 LDSM.16.M88.4 R52, [R0+0x400] ;  /* 0x000400000034083b */ /* 0x0004640000000200 */
.L_x_122:
[----:B------:R-:W-:Y:S05]  /*7690*/  BSYNC B1 ;  /* 0x0000000000017941 */ /* 0x000fea0003800000 */
.L_x_121:
        /* <DEDUP_REMOVED lines=21> */
.L_x_126:
[----:B------:R-:W-:Y:S01]  /*77f0*/  ISETP.NE.AND P0, PT, R77, RZ, PT ;  /* 0x000000ff4d00720c */ /* 0x000fe20003f05270 */
[----:B------:R-:W-:Y:S05]  /*7800*/  WARPSYNC.ALL ;  /* 0x0000000000007948 */ /* 0x000fea0003800000 */
[----:B------:R-:W-:Y:S01]  /*7810*/  R2UR UR4, R34 ;  /* 0x00000000220472ca */ /* 0x000fe200000e0000 */
[----:B------:R-:W-:Y:S01]  /*7820*/  BSSY.RECONVERGENT B0, `(.L_x_127) ;  /* 0x000003c000007945 */ /* 0x000fe20003800200 */
[----:B------:R-:W-:Y:S11]  /*7830*/  R2UR UR5, R86 ;  /* 0x00000000560572ca */ /* 0x000ff600000e0000 */
[----:B-1----:R-:W1:Y:S01]  /*7840*/  LDTM.16dp128bit.x8 R4, tmem[UR4+0x60] ;  /* 0x00006004000479ee */ /* 0x002e620008180000 */
[----:B------:R-:W-:Y:S01]  /*7850*/  NOP ;  /* 0x0000000000007918 */ /* 0x000fe20000000000 */
[----:B------:R-:W-:Y:S04]  /*7860*/  UIADD3 UR5, UPT, UPT, UR5, 0x110, URZ ;  /* 0x0000011005057890 */ /* 0x000fe8000fffe0ff */
[----:B------:R-:W-:Y:S09]  /*7870*/  UPRMT UR5, UR37, 0x654, UR5 ;  /* 0x0000065425057896 */ /* 0x000ff20008000005 */
[----:B-1----:R-:W-:Y:S01]  /*7880*/  SYNCS.ARRIVE.TRANS64.RED.A1T0 RZ, [UR5], RZ ;  /* 0x000000ffffff79a7 */ /* 0x002fe20008100405 */
[C---:B------:R-:W-:Y:S01]  /*7890*/  FMUL R0, R33.reuse, R4 ;  /* 0x0000000421007220 */ /* 0x040fe20000400000 */
        /* <DEDUP_REMOVED lines=33> */
[----:B------:R-:W-:Y:S05]  /*7ab0*/  FFMA R15, R35, R55, R19 ;  /* 0x00000037230f7223 */ /* 0x000fea0000000013 */
[----:B------:R1:W-:Y:S01]  /*7ac0*/  STSM.16.M88.4 [R85+0x6000], R12 ;  /* 0x0060000c55007844 */ /* 0x0003e20000000200 */
        /* <DEDUP_REMOVED lines=17> */
.L_x_128:
[----:B------:R-:W-:Y:S05]  /*7be0*/  BSYNC.RECONVERGENT B0 ;  /* 0x0000000000007941 */ /* 0x000fea0003800200 */
.L_x_127:
[----:B------:R-:W-:Y:S01]  /*7bf0*/  BAR.SYNC.DEFER_BLOCKING 0x1, 0x80 ;  /* 0x0042000000007b1d */ /* 0x000fe20000010000 */
[----:B------:R-:W-:Y:S01]  /*7c00*/  UISETP.NE.AND UP0, UPT, UR45, -0x4, UPT ;  /* 0xfffffffc2d00788c */ /* 0x000fe2000bf05270 */
[----:B------:R-:W-:Y:S08]  /*7c10*/  IADD3 R31, PT, PT, R31, 0x1, RZ ;  /* 0x000000011f1f7810 */ /* 0x000ff00007ffe0ff */
[----:B------:R-:W-:Y:S05]  /*7c20*/  BRA.U !UP0, `(.L_x_129) ;  /* 0x0000000108287547 */ /* 0x000fea000b800000 */
[----:B------:R-:W-:Y:S01]  /*7c30*/  ISETP.NE.AND P0, PT, R81, RZ, PT ;  /* 0x000000ff5100720c */ /* 0x000fe20003f05270 */
[----:B------:R-:W-:Y:S01]  /*7c40*/  IMAD.U32 R2, RZ, RZ, UR51 ;  /* 0x00000033ff027e24 */ /* 0x000fe2000f8e00ff */
[----:B------:R-:W-:Y:S01]  /*7c50*/  UIADD3 UR51, UPT, UPT, UR51, 0x1, URZ ;  /* 0x0000000133337890 */ /* 0x000fe2000fffe0ff */
[----:B------:R-:W-:Y:S03]  /*7c60*/  IMAD.U32 R0, RZ, RZ, UR37 ;  /* 0x00000025ff007e24 */ /* 0x000fe6000f8e00ff */
[----:B------:R-:W-:Y:S04]  /*7c70*/  UISETP.NE.AND UP0, UPT, UR51, 0x4, UPT ;  /* 0x000000043300788c */ /* 0x000fe8000bf05270 */
[----:B------:R-:W-:Y:S03]  /*7c80*/  USEL UR51, UR51, URZ, UP0 ;  /* 0x000000ff33337287 */ /* 0x000fe60008000000 */
[----:B------:R-:W-:Y:S05]  /*7c90*/  @P0 LEA R2, R2, UR36, 0x3 ;  /* 0x0000002402020c11 */ /* 0x000fea000f8e18ff */
[----:B------:R-:W-:Y:S05]  /*7ca0*/  @P0 VIADD R2, R2, 0xa0 ;  /* 0x000000a002020836 */ /* 0x000fea0000000000 */
[----:B------:R-:W-:Y:S04]  /*7cb0*/  @P0 PRMT R0, R0, 0x654, R2 ;  /* 0x0000065400000816 */ /* 0x000fe80000000002 */
[----:B------:R2:W-:Y:S03]  /*7cc0*/  @P0 SYNCS.ARRIVE.TRANS64.RED.A1T0 RZ, [R0+URZ], RZ ;  /* 0x000000ff00ff09a7 */ /* 0x0005e600081004ff */
.L_x_129:
[----:B------:R-:W-:Y:S01]  /*7cd0*/  ISETP.NE.AND P2, PT, R78, RZ, PT ;  /* 0x000000ff4e00720c */ /* 0x000fe20003f45270 */
[----:B------:R-:W-:Y:S01]  /*7ce0*/  UIADD3 UR45, UPT, UPT, UR45, 0x4, URZ ;  /* 0x000000042d2d7890 */ /* 0x000fe2000fffe0ff */
[----:B------:R-:W-:Y:S01]  /*7cf0*/  ISETP.NE.AND P0, PT, R80, 0x2, PT ;  /* 0x000000025000780c */ /* 0x000fe20003f05270 */
[----:B-1----:R-:W-:Y:S01]  /*7d00*/  IMAD.IADD R14, R29, 0x1, R62 ;  /* 0x000000011d0e7824 */ /* 0x002fe200078e023e */
[----:B------:R-:W-:Y:S01]  /*7d10*/  ISETP.NE.AND P1, PT, R31, 0x4, PT ;  /* 0x000000041f00780c */ /* 0x000fe20003f25270 */
[----:B------:R-:W-:Y:S01]  /*7d20*/  IMAD.IADD R15, R30, 0x1, R63 ;  /* 0x000000011e0f7824 */ /* 0x000fe200078e023f */
[----:B------:R-:W-:Y:S02]  /*7d30*/  SEL R2, RZ, 0x1, P0 ;  /* 0x00000001ff027807 */ /* 0x000fe40000000000 */
[----:B--2---:R-:W-:Y:S02]  /*7d40*/  SEL R0, RZ, 0x1, P1 ;  /* 0x00000001ff007807 */ /* 0x004fe40000800000 */
[----:B------:R-:W-:Y:S02]  /*7d50*/  LOP3.LUT R72, R72, R2, RZ, 0x3c, !PT ;  /* 0x0000000248487212 */ /* 0x000fe400078e3cff */
[----:B------:R-:W-:Y:S02]  /*7d60*/  LOP3.LUT R73, R73, R0, RZ, 0x3c, !PT ;  /* 0x0000000049497212 */ /* 0x000fe400078e3cff */
[----:B------:R-:W-:Y:S02]  /*7d70*/  @P2 R2UR UR44, R71 ;  /* 0x00000000472c22ca */ /* 0x000fe400000e0000 */
[----:B------:R-:W-:Y:S02]  /*7d80*/  SEL R80, R80, RZ, P0 ;  /* 0x000000ff50507207 */ /* 0x000fe40000000000 */
[----:B------:R-:W-:Y:S01]  /*7d90*/  SEL R31, R31, RZ, P1 ;  /* 0x000000ff1f1f7207 */ /* 0x000fe20000800000 */
[----:B------:R-:W-:Y:S10]  /*7da0*/  @P2 BRA `(.L_x_130) ;  /* 0xffffffd400082947 */ /* 0x000ff4000383ffff */
[----:B------:R-:W-:-:S09]  /*7db0*/  UISETP.NE.AND UP0, UPT, UR50, URZ, UPT ;  /* 0x000000ff3200728c */ /* 0x000fd2000bf05270 */
[----:B------:R-:W-:Y:S05]  /*7dc0*/  BRA.U !UP0, `(.L_x_131) ;  /* 0x0000000108487547 */ /* 0x000fea000b800000 */
[----:B------:R-:W1:Y:S02]  /*7dd0*/  LDCU.64 UR4, c[0x0][0x890] ;  /* 0x00011200ff0477ac */ /* 0x000e640008000a00 */
[----:B-1----:R-:W-:-:S04]  /*7de0*/  UISETP.NE.U32.AND UP0, UPT, UR4, URZ, UPT ;  /* 0x000000ff0400728c */ /* 0x002fc8000bf05070 */
[----:B------:R-:W-:-:S09]  /*7df0*/  UISETP.NE.AND.EX UP0, UPT, UR5, URZ, UPT, UP0 ;  /* 0x000000ff0500728c */ /* 0x000fd2000bf05300 */
[----:B------:R-:W-:Y:S05]  /*7e00*/  BRA.U UP0, `(.L_x_132) ;  /* 0x00000001000c7547 */ /* 0x000fea000b800000 */
[----:B------:R-:W-:-:S13]  /*7e10*/  FSETP.NEU.AND P0, PT, R35, RZ, PT ;  /* 0x000000ff2300720b */ /* 0x000fda0003f0d000 */
[----:B------:R-:W-:Y:S05]  /*7e20*/  @!P0 EXIT ;  /* 0x000000000000894d */ /* 0x000fea0003800000 */
[----:B------:R-:W-:Y:S05]  /*7e30*/  BRA `(.L_x_131) ;  /* 0x00000000002c7947 */ /* 0x000fea0003800000 */
.L_x_132:
[----:B------:R-:W-:Y:S01]  /*7e40*/  ISETP.NE.AND P0, PT, R79, RZ, PT ;  /* 0x000000ff4f00720c */ /* 0x000fe20003f05270 */
[----:B------:R-:W-:-:S12]  /*7e50*/  BSSY.RECONVERGENT B0, `(.L_x_131) ;  /* 0x0000009000007945 */ /* 0x000fd80003800200 */
[----:B------:R-:W-:Y:S05]  /*7e60*/  @P0 BRA `(.L_x_133) ;  /* 0x0000000000140947 */ /* 0x000fea0003800000 */
[----:B------:R-:W1:Y:S02]  /*7e70*/  LDCU.64 UR4, c[0x0][0x888] ;  /* 0x00011100ff0477ac */ /* 0x000e640008000a00 */
[----:B-1----:R-:W-:-:S04]  /*7e80*/  ISETP.NE.U32.AND P0, PT, RZ, UR4, PT ;  /* 0x00000004ff007c0c */ /* 0x002fc8000bf05070 */
[----:B------:R-:W-:-:S13]  /*7e90*/  ISETP.NE.AND.EX P0, PT, RZ, UR5, PT, P0 ;  /* 0x00000005ff007c0c */ /* 0x000fda000bf05300 */
[----:B------:R-:W-:Y:S05]  /*7ea0*/  @!P0 EXIT ;  /* 0x000000000000894d */ /* 0x000fea0003800000 */
[----:B------:R-:W-:Y:S05]  /*7eb0*/  BRA `(.L_x_134) ;  /* 0x0000000000087947 */ /* 0x000fea0003800000 */
.L_x_133:
[----:B------:R-:W-:-:S13]  /*7ec0*/  FSETP.NEU.AND P0, PT, R35, RZ, PT ;  /* 0x000000ff2300720b */ /* 0x000fda0003f0d000 */
[----:B------:R-:W-:Y:S05]  /*7ed0*/  @!P0 EXIT ;  /* 0x000000000000894d */ /* 0x000fea0003800000 */
.L_x_134:
[----:B------:R-:W-:Y:S05]  /*7ee0*/  BSYNC.RECONVERGENT B0 ;  /* 0x0000000000007941 */ /* 0x000fea0003800200 */
.L_x_131:
[----:B------:R-:W-:Y:S01]  /*7ef0*/  ULEA UR4, UR51, UR36, 0x3 ;  /* 0x0000002433047291 */ /* 0x000fe2000f8e18ff */
[----:B------:R-:W-:-:S04]  /*7f00*/  DEPBAR.LE SB0, 0x0 ;  /* 0x000080000000791a */ /* 0x000fc80000000000 */
[----:B------:R-:W-:-:S04]  /*7f10*/  UIADD3 UR4, UPT, UPT, UR4, 0xa0, URZ ;  /* 0x000000a004047890 */ /* 0x000fc8000fffe0ff */
[----:B------:R-:W-:-:S09]  /*7f20*/  UPRMT UR4, UR37, 0x654, UR4 ;  /* 0x0000065425047896 */ /* 0x000fd20008000004 */
[----:B------:R-:W-:Y:S01]  /*7f30*/  SYNCS.ARRIVE.TRANS64.RED.A1T0 RZ, [UR4], RZ ;  /* 0x000000ffffff79a7 */ /* 0x000fe20008100404 */
[----:B------:R-:W-:Y:S05]  /*7f40*/  EXIT ;  /* 0x000000000000794d */ /* 0x000fea0003800000 */
.L_x_19:
[----:B--2---:R2:W1:Y:S02]  /*7f50*/  SYNCS.PHASECHK.TRANS64.TRYWAIT P0, [R2+URZ+0x140], R3 ;  /* 0x00014003020075a7 */ /* 0x00446400080011ff */
[----:B-1----:R-:W-:Y:S05]  /*7f60*/  @!P0 NANOSLEEP.SYNCS 0x989680 ;  /* 0x009896800000895d */ /* 0x002fea0003900000 */
[----:B------:R-:W1:Y:S02]  /*7f70*/  @!P0 SYNCS.PHASECHK.TRANS64 P0, [R2+URZ+0x140], R3 ;  /* 0x00014003020085a7 */ /* 0x000e6400080010ff */
[----:B-1----:R-:W-:Y:S05]  /*7f80*/  @!P0 BRA `(.L_x_19) ;  /* 0xfffffffc00f08947 */ /* 0x002fea000383ffff */
[----:B------:R-:W-:Y:S05]  /*7f90*/  BRA `(.L_x_135) ;  /* 0xffffff9400b07947 */ /* 0x000fea000383ffff */
.L_x_22:
[----:B-1----:R-:W-:-:S07]  /*7fa0*/  MOV R2, UR41 ;  /* 0x0000002900027c02 */ /* 0x002fce0008000f00 */
.L_x_136:
[----:B-1----:R1:W2:Y:S02]  /*7fb0*/  SYNCS.PHASECHK.TRANS64.TRYWAIT P0, [R2+URZ+0x40], R4 ;  /* 0x00004004020075a7 */ /* 0x0022a400080011ff */
[----:B--2---:R-:W-:Y:S05]  /*7fc0*/  @!P0 NANOSLEEP.SYNCS 0x989680 ;  /* 0x009896800000895d */ /* 0x004fea0003900000 */
[----:B------:R-:W2:Y:S02]  /*7fd0*/  @!P0 SYNCS.PHASECHK.TRANS64 P0, [R2+URZ+0x40], R4 ;  /* 0x00004004020085a7 */ /* 0x000ea400080010ff */
[----:B--2---:R-:W-:Y:S05]  /*7fe0*/  @!P0 BRA `(.L_x_136) ;  /* 0xfffffffc00f08947 */ /* 0x004fea000383ffff */
[----:B------:R-:W-:Y:S05]  /*7ff0*/  BRA `(.L_x_21) ;  /* 0xffffff98000c7947 */ /* 0x000fea000383ffff */
.L_x_28:
[----:B-1----:R-:W-:-:S07]  /*8000*/  MOV R2, UR41 ;  /* 0x0000002900027c02 */ /* 0x002fce0008000f00 */
.L_x_137:
[----:B-1----:R1:W2:Y:S02]  /*8010*/  SYNCS.PHASECHK.TRANS64.TRYWAIT P0, [R2+URZ+0x40], R4 ;  /* 0x00004004020075a7 */ /* 0x0022a400080011ff */
[----:B--2---:R-:W-:Y:S05]  /*8020*/  @!P0 NANOSLEEP.SYNCS 0x989680 ;  /* 0x009896800000895d */ /* 0x004fea0003900000 */
[----:B------:R-:W2:Y:S02]  /*8030*/  @!P0 SYNCS.PHASECHK.TRANS64 P0, [R2+URZ+0x40], R4 ;  /* 0x00004004020085a7 */ /* 0x000ea400080010ff */
[----:B--2---:R-:W-:Y:S05]  /*8040*/  @!P0 BRA `(.L_x_137) ;  /* 0xfffffffc00f08947 */ /* 0x004fea000383ffff */
[----:B------:R-:W-:Y:S05]  /*8050*/  BRA `(.L_x_27) ;  /* 0xffffff9800fc7947 */ /* 0x000fea000383ffff */
.L_x_32:
[----:B-1----:R1:W2:Y:S02]  /*8060*/  SYNCS.PHASECHK.TRANS64.TRYWAIT P0, [R2+URZ+0xd0], R3 ;  /* 0x0000d003020075a7 */ /* 0x0022a400080011ff */
[----:B--2---:R-:W-:Y:S05]  /*8070*/  @!P0 NANOSLEEP.SYNCS 0x989680 ;  /* 0x009896800000895d */ /* 0x004fea0003900000 */
[----:B------:R-:W2:Y:S02]  /*8080*/  @!P0 SYNCS.PHASECHK.TRANS64 P0, [R2+URZ+0xd0], R3 ;  /* 0x0000d003020085a7 */ /* 0x000ea400080010ff */
[----:B--2---:R-:W-:Y:S05]  /*8090*/  @!P0 BRA `(.L_x_32) ;  /* 0xfffffffc00f08947 */ /* 0x004fea000383ffff */
[----:B------:R-:W-:Y:S05]  /*80a0*/  BRA `(.L_x_138) ;  /* 0xffffff9c00c07947 */ /* 0x000fea000383ffff */
.L_x_36:
[----:B----4-:R-:W-:-:S07]  /*80b0*/  MOV R0, UR5 ;  /* 0x0000000500007c02 */ /* 0x010fce0008000f00 */
.L_x_139:
[----:B-1----:R1:W2:Y:S02]  /*80c0*/  SYNCS.PHASECHK.TRANS64.TRYWAIT P0, [R0+URZ], R2 ;  /* 0x00000002000075a7 */ /* 0x0022a400080011ff */
[----:B--2---:R-:W-:Y:S05]  /*80d0*/  @!P0 NANOSLEEP.SYNCS 0x989680 ;  /* 0x009896800000895d */ /* 0x004fea0003900000 */
[----:B------:R-:W2:Y:S02]  /*80e0*/  @!P0 SYNCS.PHASECHK.TRANS64 P0, [R0+URZ], R2 ;  /* 0x00000002000085a7 */ /* 0x000ea400080010ff */
[----:B--2---:R-:W-:Y:S05]  /*80f0*/  @!P0 BRA `(.L_x_139) ;  /* 0xfffffffc00f08947 */ /* 0x004fea000383ffff */
[----:B------:R-:W-:Y:S05]  /*8100*/  BRA `(.L_x_140) ;  /* 0xffffffa400307947 */ /* 0x000fea000383ffff */
.L_x_37:
[----:B----4-:R-:W-:-:S07]  /*8110*/  MOV R0, UR5 ;  /* 0x0000000500007c02 */ /* 0x010fce0008000f00 */
.L_x_141:
[----:B-1----:R1:W2:Y:S02]  /*8120*/  SYNCS.PHASECHK.TRANS64.TRYWAIT P0, [R0+URZ], R3 ;  /* 0x00000003000075a7 */ /* 0x0022a400080011ff */
[----:B--2---:R-:W-:Y:S05]  /*8130*/  @!P0 NANOSLEEP.SYNCS 0x989680 ;  /* 0x009896800000895d */ /* 0x004fea0003900000 */
[----:B------:R-:W2:Y:S02]  /*8140*/  @!P0 SYNCS.PHASECHK.TRANS64 P0, [R0+URZ], R3 ;  /* 0x00000003000085a7 */ /* 0x000ea400080010ff */
[----:B--2---:R-:W-:Y:S05]  /*8150*/  @!P0 BRA `(.L_x_141) ;  /* 0xfffffffc00f08947 */ /* 0x004fea000383ffff */
[----:B------:R-:W-:Y:S05]  /*8160*/  BRA `(.L_x_142) ;  /* 0xffffffa4003c7947 */ /* 0x000fea000383ffff */
.L_x_38:
[----:B----4-:R-:W-:-:S07]  /*8170*/  MOV R0, UR5 ;  /* 0x0000000500007c02 */ /* 0x010fce0008000f00 */
.L_x_143:
[----:B-1----:R1:W2:Y:S02]  /*8180*/  SYNCS.PHASECHK.TRANS64.TRYWAIT P0, [R0+URZ], R3 ;  /* 0x00000003000075a7 */ /* 0x0022a400080011ff */
[----:B--2---:R-:W-:Y:S05]  /*8190*/  @!P0 NANOSLEEP.SYNCS 0x989680 ;  /* 0x009896800000895d */ /* 0x004fea0003900000 */
[----:B------:R-:W2:Y:S02]  /*81a0*/  @!P0 SYNCS.PHASECHK.TRANS64 P0, [R0+URZ], R3 ;  /* 0x00000003000085a7 */ /* 0x000ea400080010ff */
[----:B--2---:R-:W-:Y:S05]  /*81b0*/  @!P0 BRA `(.L_x_143) ;  /* 0xfffffffc00f08947 */ /* 0x004fea000383ffff */
[----:B------:R-:W-:Y:S05]  /*81c0*/  BRA `(.L_x_144) ;  /* 0xffffffa400487947 */ /* 0x000fea000383ffff */
.L_x_39:
[----:B----4-:R-:W-:-:S07]  /*81d0*/  MOV R0, UR5 ;  /* 0x0000000500007c02 */ /* 0x010fce0008000f00 */
.L_x_145:
[----:B-1----:R1:W2:Y:S02]  /*81e0*/  SYNCS.PHASECHK.TRANS64.TRYWAIT P0, [R0+URZ], R3 ;  /* 0x00000003000075a7 */ /* 0x0022a400080011ff */
[----:B--2---:R-:W-:Y:S05]  /*81f0*/  @!P0 NANOSLEEP.SYNCS 0x989680 ;  /* 0x009896800000895d */ /* 0x004fea0003900000 */
[----:B------:R-:W2:Y:S02]  /*8200*/  @!P0 SYNCS.PHASECHK.TRANS64 P0, [R0+URZ], R3 ;  /* 0x00000003000085a7 */ /* 0x000ea400080010ff */
[----:B--2---:R-:W-:Y:S05]  /*8210*/  @!P0 BRA `(.L_x_145) ;  /* 0xfffffffc00f08947 */ /* 0x004fea000383ffff */
[----:B------:R-:W-:Y:S05]  /*8220*/  BRA `(.L_x_146) ;  /* 0xffffffa400547947 */ /* 0x000fea000383ffff */
.L_x_40:
[----:B----4-:R-:W-:-:S07]  /*8230*/  MOV R0, UR5 ;  /* 0x0000000500007c02 */ /* 0x010fce0008000f00 */
.L_x_147:
[----:B-1----:R1:W2:Y:S02]  /*8240*/  SYNCS.PHASECHK.TRANS64.TRYWAIT P0, [R0+URZ], R3 ;  /* 0x00000003000075a7 */ /* 0x0022a400080011ff */
[----:B--2---:R-:W-:Y:S05]  /*8250*/  @!P0 NANOSLEEP.SYNCS 0x989680 ;  /* 0x009896800000895d */ /* 0x004fea0003900000 */
[----:B------:R-:W2:Y:S02]  /*8260*/  @!P0 SYNCS.PHASECHK.TRANS64 P0, [R0+URZ], R3 ;  /* 0x00000003000085a7 */ /* 0x000ea400080010ff */
[----:B--2---:R-:W-:Y:S05]  /*8270*/  @!P0 BRA `(.L_x_147) ;  /* 0xfffffffc00f08947 */ /* 0x004fea000383ffff */
[----:B------:R-:W-:Y:S05]  /*8280*/  BRA `(.L_x_148) ;  /* 0xffffffa400607947 */ /* 0x000fea000383ffff */
.L_x_41:
[----:B----4-:R-:W-:-:S07]  /*8290*/  MOV R0, UR5 ;  /* 0x0000000500007c02 */ /* 0x010fce0008000f00 */
.L_x_149:
[----:B-1----:R1:W2:Y:S02]  /*82a0*/  SYNCS.PHASECHK.TRANS64.TRYWAIT P0, [R0+URZ], R3 ;  /* 0x00000003000075a7 */ /* 0x0022a400080011ff */
[----:B--2---:R-:W-:Y:S05]  /*82b0*/  @!P0 NANOSLEEP.SYNCS 0x989680 ;  /* 0x009896800000895d */ /* 0x004fea0003900000 */
[----:B------:R-:W2:Y:S02]  /*82c0*/  @!P0 SYNCS.PHASECHK.TRANS64 P0, [R0+URZ], R3 ;  /* 0x00000003000085a7 */ /* 0x000ea400080010ff */
[----:B--2---:R-:W-:Y:S05]  /*82d0*/  @!P0 BRA `(.L_x_149) ;  /* 0xfffffffc00f08947 */ /* 0x004fea000383ffff */
[----:B------:R-:W-:Y:S05]  /*82e0*/  BRA `(.L_x_150) ;  /* 0xffffffa4006c7947 */ /* 0x000fea000383ffff */
.L_x_42:
[----:B----4-:R-:W-:-:S07]  /*82f0*/  MOV R0, UR5 ;  /* 0x0000000500007c02 */ /* 0x010fce0008000f00 */
.L_x_151:
[----:B-1----:R1:W2:Y:S02]  /*8300*/  SYNCS.PHASECHK.TRANS64.TRYWAIT P0, [R0+URZ], R3 ;  /* 0x00000003000075a7 */ /* 0x0022a400080011ff */
[----:B--2---:R-:W-:Y:S05]  /*8310*/  @!P0 NANOSLEEP.SYNCS 0x989680 ;  /* 0x009896800000895d */ /* 0x004fea0003900000 */
[----:B------:R-:W2:Y:S02]  /*8320*/  @!P0 SYNCS.PHASECHK.TRANS64 P0, [R0+URZ], R3 ;  /* 0x00000003000085a7 */ /* 0x000ea400080010ff */
[----:B--2---:R-:W-:Y:S05]  /*8330*/  @!P0 BRA `(.L_x_151) ;  /* 0xfffffffc00f08947 */ /* 0x004fea000383ffff */
[----:B------:R-:W-:Y:S05]  /*8340*/  BRA `(.L_x_152) ;  /* 0xffffffa400787947 */ /* 0x000fea000383ffff */
.L_x_45:
[----:B-1----:R1:W2:Y:S02]  /*8350*/  SYNCS.PHASECHK.TRANS64.TRYWAIT P0, [R0+URZ+0x130], R4 ;  /* 0x00013004000075a7 */ /* 0x0022a400080011ff */
[----:B--2---:R-:W-:Y:S05]  /*8360*/  @!P0 NANOSLEEP.SYNCS 0x989680 ;  /* 0x009896800000895d */ /* 0x004fea0003900000 */
[----:B------:R-:W2:Y:S02]  /*8370*/  @!P0 SYNCS.PHASECHK.TRANS64 P0, [R0+URZ+0x130], R4 ;  /* 0x00013004000085a7 */ /* 0x000ea400080010ff */
[----:B--2---:R-:W-:Y:S05]  /*8380*/  @!P0 BRA `(.L_x_45) ;  /* 0xfffffffc00f08947 */ /* 0x004fea000383ffff */
[----:B------:R-:W-:Y:S05]  /*8390*/  BRA `(.L_x_153) ;  /* 0xffffffa400d47947 */ /* 0x000fea000383ffff */
.L_x_46:
[----:B------:R-:W-:-:S07]  /*83a0*/  MOV R0, UR5 ;  /* 0x0000000500007c02 */ /* 0x000fce0008000f00 */
.L_x_154:
[----:B-1----:R1:W2:Y:S02]  /*83b0*/  SYNCS.PHASECHK.TRANS64.TRYWAIT P0, [R0+URZ+0xe0], R5 ;  /* 0x0000e005000075a7 */ /* 0x0022a400080011ff */
[----:B--2---:R-:W-:Y:S05]  /*83c0*/  @!P0 NANOSLEEP.SYNCS 0x989680 ;  /* 0x009896800000895d */ /* 0x004fea0003900000 */
[----:B------:R-:W2:Y:S02]  /*83d0*/  @!P0 SYNCS.PHASECHK.TRANS64 P0, [R0+URZ+0xe0], R5 ;  /* 0x0000e005000085a7 */ /* 0x000ea400080010ff */
[----:B--2---:R-:W-:Y:S05]  /*83e0*/  @!P0 BRA `(.L_x_154) ;  /* 0xfffffffc00f08947 */ /* 0x004fea000383ffff */
[----:B------:R-:W-:Y:S05]  /*83f0*/  BRA `(.L_x_155) ;  /* 0xffffffa400e47947 */ /* 0x000fea000383ffff */
.L_x_47:
[----:B-1----:R1:W2:Y:S02]  /*8400*/  SYNCS.PHASECHK.TRANS64.TRYWAIT P1, [R0+URZ+0xd0], R4 ;  /* 0x0000d004000075a7 */ /* 0x0022a400080211ff */
[----:B--2---:R-:W-:Y:S05]  /*8410*/  @!P1 NANOSLEEP.SYNCS 0x989680 ;  /* 0x009896800000995d */ /* 0x004fea0003900000 */
[----:B------:R-:W2:Y:S02]  /*8420*/  @!P1 SYNCS.PHASECHK.TRANS64 P1, [R0+URZ+0xd0], R4 ;  /* 0x0000d004000095a7 */ /* 0x000ea400080210ff */
[----:B--2---:R-:W-:Y:S05]  /*8430*/  @!P1 BRA `(.L_x_47) ;  /* 0xfffffffc00f09947 */ /* 0x004fea000383ffff */
[----:B------:R-:W-:Y:S05]  /*8440*/  BRA `(.L_x_156) ;  /* 0xffffffa800147947 */ /* 0x000fea000383ffff */
.L_x_50:
[----:B------:R-:W-:-:S07]  /*8450*/  MOV R0, UR5 ;  /* 0x0000000500007c02 */ /* 0x000fce0008000f00 */
.L_x_157:
[----:B-1----:R1:W2:Y:S02]  /*8460*/  SYNCS.PHASECHK.TRANS64.TRYWAIT P0, [R0+URZ+0xe0], R2 ;  /* 0x0000e002000075a7 */ /* 0x0022a400080011ff */
[----:B--2---:R-:W-:Y:S05]  /*8470*/  @!P0 NANOSLEEP.SYNCS 0x989680 ;  /* 0x009896800000895d */ /* 0x004fea0003900000 */
[----:B------:R-:W2:Y:S02]  /*8480*/  @!P0 SYNCS.PHASECHK.TRANS64 P0, [R0+URZ+0xe0], R2 ;  /* 0x0000e002000085a7 */ /* 0x000ea400080010ff */
[----:B--2---:R-:W-:Y:S05]  /*8490*/  @!P0 BRA `(.L_x_157) ;  /* 0xfffffffc00f08947 */ /* 0x004fea000383ffff */
[----:B------:R-:W-:Y:S05]  /*84a0*/  BRA `(.L_x_49) ;  /* 0xffffffa800687947 */ /* 0x000fea000383ffff */
.L_x_57:
[----:B-1----:R1:W2:Y:S02]  /*84b0*/  SYNCS.PHASECHK.TRANS64.TRYWAIT P1, [R0+URZ+0xd0], R2 ;  /* 0x0000d002000075a7 */ /* 0x0022a400080211ff */
[----:B--2---:R-:W-:Y:S05]  /*84c0*/  @!P1 NANOSLEEP.SYNCS 0x989680 ;  /* 0x009896800000995d */ /* 0x004fea0003900000 */
[----:B------:R-:W2:Y:S02]  /*84d0*/  @!P1 SYNCS.PHASECHK.TRANS64 P1, [R0+URZ+0xd0], R2 ;  /* 0x0000d002000095a7 */ /* 0x000ea400080210ff */
[----:B--2---:R-:W-:Y:S05]  /*84e0*/  @!P1 BRA `(.L_x_57) ;  /* 0xfffffffc00f09947 */ /* 0x004fea000383ffff */
[----:B------:R-:W-:Y:S05]  /*84f0*/  BRA `(.L_x_158) ;  /* 0xffffffac00d87947 */ /* 0x000fea000383ffff */
.L_x_58:
[----:B------:R-:W-:-:S07]  /*8500*/  MOV R2, UR7 ;  /* 0x0000000700027c02 */ /* 0x000fce0008000f00 */
.L_x_159:
[----:B-1----:R1:W2:Y:S02]  /*8510*/  SYNCS.PHASECHK.TRANS64.TRYWAIT P0, [R2+URZ+0x110], R0 ;  /* 0x00011000020075a7 */ /* 0x0022a400080011ff */
[----:B--2---:R-:W-:Y:S05]  /*8520*/  @!P0 NANOSLEEP.SYNCS 0x989680 ;  /* 0x009896800000895d */ /* 0x004fea0003900000 */
[----:B------:R-:W2:Y:S02]  /*8530*/  @!P0 SYNCS.PHASECHK.TRANS64 P0, [R2+URZ+0x110], R0 ;  /* 0x00011000020085a7 */ /* 0x000ea400080010ff */
[----:B--2---:R-:W-:Y:S05]  /*8540*/  @!P0 BRA `(.L_x_159) ;  /* 0xfffffffc00f08947 */ /* 0x004fea000383ffff */
[----:B------:R-:W-:Y:S05]  /*8550*/  BRA `(.L_x_160) ;  /* 0xffffffb000287947 */ /* 0x000fea000383ffff */
.L_x_61:
[----:B------:R-:W-:Y:S07]  /*8560*/  MOV R0, UR6 ;  /* 0x0000000600007c02 */ /* 0x000fee0008000f00 */
.L_x_161:
[----:B-1----:R1:W2:Y:S02]  /*8570*/  SYNCS.PHASECHK.TRANS64.TRYWAIT P0, [R0+URZ], R2 ;  /* 0x00000002000075a7 */ /* 0x0022a400080011ff */
[----:B--2---:R-:W-:Y:S05]  /*8580*/  @!P0 NANOSLEEP.SYNCS 0x989680 ;  /* 0x009896800000895d */ /* 0x004fea0003900000 */
[----:B------:R-:W2:Y:S02]  /*8590*/  @!P0 SYNCS.PHASECHK.TRANS64 P0, [R0+URZ], R2 ;  /* 0x00000002000085a7 */ /* 0x000ea400080010ff */
[----:B--2---:R-:W-:Y:S05]  /*85a0*/  @!P0 BRA `(.L_x_161) ;  /* 0xfffffffc00f08947 */ /* 0x004fea000383ffff */
[----:B------:R-:W-:Y:S05]  /*85b0*/  BRA `(.L_x_60) ;  /* 0xffffffb000447947 */ /* 0x000fea000383ffff */
.L_x_64:
[----:B------:R-:W-:-:S07]  /*85c0*/  MOV R0, UR6 ;  /* 0x0000000600007c02 */ /* 0x000fce0008000f00 */
.L_x_162:
[----:B--2---:R2:W4:Y:S02]  /*85d0*/  SYNCS.PHASECHK.TRANS64.TRYWAIT P0, [R0+URZ], R2 ;  /* 0x00000002000075a7 */ /* 0x00452400080011ff */
[----:B----4-:R-:W-:Y:S05]  /*85e0*/  @!P0 NANOSLEEP.SYNCS 0x989680 ;  /* 0x009896800000895d */ /* 0x010fea0003900000 */
[----:B------:R-:W4:Y:S02]  /*85f0*/  @!P0 SYNCS.PHASECHK.TRANS64 P0, [R0+URZ], R2 ;  /* 0x00000002000085a7 */ /* 0x000f2400080010ff */
[----:B----4-:R-:W-:Y:S05]  /*8600*/  @!P0 BRA `(.L_x_162) ;  /* 0xfffffffc00f08947 */ /* 0x010fea000383ffff */
[----:B------:R-:W-:Y:S05]  /*8610*/  BRA `(.L_x_163) ;  /* 0xffffffb400207947 */ /* 0x000fea000383ffff */
.L_x_65:
[----:B------:R-:W-:-:S07]  /*8620*/  MOV R0, UR6 ;  /* 0x0000000600007c02 */ /* 0x000fce0008000f00 */
.L_x_164:
[----:B-1----:R1:W2:Y:S02]  /*8630*/  SYNCS.PHASECHK.TRANS64.TRYWAIT P0, [R0+URZ], R3 ;  /* 0x00000003000075a7 */ /* 0x0022a400080011ff */
[----:B--2---:R-:W-:Y:S05]  /*8640*/  @!P0 NANOSLEEP.SYNCS 0x989680 ;  /* 0x009896800000895d */ /* 0x004fea0003900000 */
[----:B------:R-:W2:Y:S02]  /*8650*/  @!P0 SYNCS.PHASECHK.TRANS64 P0, [R0+URZ], R3 ;  /* 0x00000003000085a7 */ /* 0x000ea400080010ff */
[----:B--2---:R-:W-:Y:S05]  /*8660*/  @!P0 BRA `(.L_x_164) ;  /* 0xfffffffc00f08947 */ /* 0x004fea000383ffff */
[----:B------:R-:W-:Y:S05]  /*8670*/  BRA `(.L_x_165) ;  /* 0xffffffb4002c7947 */ /* 0x000fea000383ffff */
.L_x_66:
[----:B------:R-:W-:-:S07]  /*8680*/  MOV R0, UR6 ;  /* 0x0000000600007c02 */ /* 0x000fce0008000f00 */
.L_x_166:
[----:B-1----:R1:W2:Y:S02]  /*8690*/  SYNCS.PHASECHK.TRANS64.TRYWAIT P0, [R0+URZ], R3 ;  /* 0x00000003000075a7 */ /* 0x0022a400080011ff */
[----:B--2---:R-:W-:Y:S05]  /*86a0*/  @!P0 NANOSLEEP.SYNCS 0x989680 ;  /* 0x009896800000895d */ /* 0x004fea0003900000 */
[----:B------:R-:W2:Y:S02]  /*86b0*/  @!P0 SYNCS.PHASECHK.TRANS64 P0, [R0+URZ], R3 ;  /* 0x00000003000085a7 */ /* 0x000ea400080010ff */
[----:B--2---:R-:W-:Y:S05]  /*86c0*/  @!P0 BRA `(.L_x_166) ;  /* 0xfffffffc00f08947 */ /* 0x004fea000383ffff */
[----:B------:R-:W-:Y:S05]  /*86d0*/  BRA `(.L_x_167) ;  /* 0xffffffb400387947 */ /* 0x000fea000383ffff */
.L_x_67:
[----:B-1----:R-:W-:-:S07]  /*86e0*/  MOV R0, UR7 ;  /* 0x0000000700007c02 */ /* 0x002fce0008000f00 */
.L_x_168:
[----:B-1----:R1:W2:Y:S02]  /*86f0*/  SYNCS.PHASECHK.TRANS64.TRYWAIT P0, [R0+URZ], R2 ;  /* 0x00000002000075a7 */ /* 0x0022a400080011ff */
[----:B--2---:R-:W-:Y:S05]  /*8700*/  @!P0 NANOSLEEP.SYNCS 0x989680 ;  /* 0x009896800000895d */ /* 0x004fea0003900000 */
[----:B------:R-:W2:Y:S02]  /*8710*/  @!P0 SYNCS.PHASECHK.TRANS64 P0, [R0+URZ], R2 ;  /* 0x00000002000085a7 */ /* 0x000ea400080010ff */
[----:B--2---:R-:W-:Y:S05]  /*8720*/  @!P0 BRA `(.L_x_168) ;  /* 0xfffffffc00f08947 */ /* 0x004fea000383ffff */
[----:B------:R-:W-:Y:S05]  /*8730*/  BRA `(.L_x_169) ;  /* 0xffffffb400447947 */ /* 0x000fea000383ffff */
.L_x_72:
[----:B--2---:R2:W3:Y:S02]  /*8740*/  SYNCS.PHASECHK.TRANS64.TRYWAIT P0, [R0+URZ+0xd0], R2 ;  /* 0x0000d002000075a7 */ /* 0x0044e400080011ff */
[----:B---3--:R-:W-:Y:S05]  /*8750*/  @!P0 NANOSLEEP.SYNCS 0x989680 ;  /* 0x009896800000895d */ /* 0x008fea0003900000 */
[----:B------:R-:W3:Y:S02]  /*8760*/  @!P0 SYNCS.PHASECHK.TRANS64 P0, [R0+URZ+0xd0], R2 ;  /* 0x0000d002000085a7 */ /* 0x000ee400080010ff */
[----:B---3--:R-:W-:Y:S05]  /*8770*/  @!P0 BRA `(.L_x_72) ;  /* 0xfffffffc00f08947 */ /* 0x008fea000383ffff */
[----:B------:R-:W-:Y:S05]  /*8780*/  BRA `(.L_x_170) ;  /* 0xffffffb8004c7947 */ /* 0x000fea000383ffff */
.L_x_75:
[----:B------:R-:W-:Y:S07]  /*8790*/  MOV R0, UR7 ;  /* 0x0000000700007c02 */ /* 0x000fee0008000f00 */
.L_x_171:
[----:B--2---:R2:W3:Y:S02]  /*87a0*/  SYNCS.PHASECHK.TRANS64.TRYWAIT P0, [R0+URZ+0xc8], R2 ;  /* 0x0000c802000075a7 */ /* 0x0044e400080011ff */
[----:B---3--:R-:W-:Y:S05]  /*87b0*/  @!P0 NANOSLEEP.SYNCS 0x989680 ;  /* 0x009896800000895d */ /* 0x008fea0003900000 */
[----:B------:R-:W3:Y:S02]  /*87c0*/  @!P0 SYNCS.PHASECHK.TRANS64 P0, [R0+URZ+0xc8], R2 ;  /* 0x0000c802000085a7 */ /* 0x000ee400080010ff */
[----:B---3--:R-:W-:Y:S05]  /*87d0*/  @!P0 BRA `(.L_x_171) ;  /* 0xfffffffc00f08947 */ /* 0x008fea000383ffff */
[----:B------:R-:W-:Y:S05]  /*87e0*/  BRA `(.L_x_74) ;  /* 0xffffffbc002c7947 */ /* 0x000fea000383ffff */
.L_x_78:
[----:B------:R-:W-:Y:S07]  /*87f0*/  MOV R0, UR7 ;  /* 0x0000000700007c02 */ /* 0x000fee0008000f00 */
.L_x_172:
[----:B-1----:R1:W2:Y:S02]  /*8800*/  SYNCS.PHASECHK.TRANS64.TRYWAIT P0, [R0+URZ+0xa0], R14 ;  /* 0x0000a00e000075a7 */ /* 0x0022a400080011ff */
[----:B--2---:R-:W-:Y:S05]  /*8810*/  @!P0 NANOSLEEP.SYNCS 0x989680 ;  /* 0x009896800000895d */ /* 0x004fea0003900000 */
[----:B------:R-:W2:Y:S02]  /*8820*/  @!P0 SYNCS.PHASECHK.TRANS64 P0, [R0+URZ+0xa0], R14 ;  /* 0x0000a00e000085a7 */ /* 0x000ea400080010ff */
[----:B--2---:R-:W-:Y:S05]  /*8830*/  @!P0 BRA `(.L_x_172) ;  /* 0xfffffffc00f08947 */ /* 0x004fea000383ffff */
[----:B------:R-:W-:Y:S05]  /*8840*/  BRA `(.L_x_173) ;  /* 0xffffffbc00a47947 */ /* 0x000fea000383ffff */
.L_x_79:
[----:B------:R-:W-:Y:S07]  /*8850*/  MOV R0, UR7 ;  /* 0x0000000700007c02 */ /* 0x000fee0008000f00 */
.L_x_174:
[----:B-1----:R1:W2:Y:S02]  /*8860*/  SYNCS.PHASECHK.TRANS64.TRYWAIT P0, [R0+URZ+0xa8], R14 ;  /* 0x0000a80e000075a7 */ /* 0x0022a400080011ff */
[----:B--2---:R-:W-:Y:S05]  /*8870*/  @!P0 NANOSLEEP.SYNCS 0x989680 ;  /* 0x009896800000895d */ /* 0x004fea0003900000 */
[----:B------:R-:W2:Y:S02]  /*8880*/  @!P0 SYNCS.PHASECHK.TRANS64 P0, [R0+URZ+0xa8], R14 ;  /* 0x0000a80e000085a7 */ /* 0x000ea400080010ff */
[----:B--2---:R-:W-:Y:S05]  /*8890*/  @!P0 BRA `(.L_x_174) ;  /* 0xfffffffc00f08947 */ /* 0x004fea000383ffff */
[----:B------:R-:W-:Y:S05]  /*88a0*/  BRA `(.L_x_175) ;  /* 0xffffffbc00e07947 */ /* 0x000fea000383ffff */
.L_x_80:
[----:B------:R-:W-:Y:S07]  /*88b0*/  MOV R0, UR7 ;  /* 0x0000000700007c02 */ /* 0x000fee0008000f00 */
.L_x_176:
[----:B-1----:R1:W2:Y:S02]  /*88c0*/  SYNCS.PHASECHK.TRANS64.TRYWAIT P0, [R0+URZ+0xb0], R14 ;  /* 0x0000b00e000075a7 */ /* 0x0022a400080011ff */
[----:B--2---:R-:W-:Y:S05]  /*88d0*/  @!P0 NANOSLEEP.SYNCS 0x989680 ;  /* 0x009896800000895d */ /* 0x004fea0003900000 */
[----:B------:R-:W2:Y:S02]  /*88e0*/  @!P0 SYNCS.PHASECHK.TRANS64 P0, [R0+URZ+0xb0], R14 ;  /* 0x0000b00e000085a7 */ /* 0x000ea400080010ff */
[----:B--2---:R-:W-:Y:S05]  /*88f0*/  @!P0 BRA `(.L_x_176) ;  /* 0xfffffffc00f08947 */ /* 0x004fea000383ffff */
[----:B------:R-:W-:Y:S05]  /*8900*/  BRA `(.L_x_177) ;  /* 0xffffffc000247947 */ /* 0x000fea000383ffff */
.L_x_81:
[----:B------:R-:W-:Y:S07]  /*8910*/  MOV R0, UR7 ;  /* 0x0000000700007c02 */ /* 0x000fee0008000f00 */
.L_x_178:
[----:B-1----:R1:W2:Y:S02]  /*8920*/  SYNCS.PHASECHK.TRANS64.TRYWAIT P0, [R0+URZ+0xb8], R14 ;  /* 0x0000b80e000075a7 */ /* 0x0022a400080011ff */
[----:B--2---:R-:W-:Y:S05]  /*8930*/  @!P0 NANOSLEEP.SYNCS 0x989680 ;  /* 0x009896800000895d */ /* 0x004fea0003900000 */
[----:B------:R-:W2:Y:S02]  /*8940*/  @!P0 SYNCS.PHASECHK.TRANS64 P0, [R0+URZ+0xb8], R14 ;  /* 0x0000b80e000085a7 */ /* 0x000ea400080010ff */
[----:B--2---:R-:W-:Y:S05]  /*8950*/  @!P0 BRA `(.L_x_178) ;  /* 0xfffffffc00f08947 */ /* 0x004fea000383ffff */
[----:B------:R-:W-:Y:S05]  /*8960*/  BRA `(.L_x_179) ;  /* 0xffffffc000a87947 */ /* 0x000fea000383ffff */
.L_x_83:
[----:B------:R-:W-:-:S07]  /*8970*/  MOV R0, UR7 ;  /* 0x0000000700007c02 */ /* 0x000fce0008000f00 */
.L_x_180:
[----:B-1----:R1:W3:Y:S02]  /*8980*/  SYNCS.PHASECHK.TRANS64.TRYWAIT P0, [R0+URZ+0xa0], R2 ;  /* 0x0000a002000075a7 */ /* 0x0022e400080011ff */
[----:B---3--:R-:W-:Y:S05]  /*8990*/  @!P0 NANOSLEEP.SYNCS 0x989680 ;  /* 0x009896800000895d */ /* 0x008fea0003900000 */
[----:B------:R-:W3:Y:S02]  /*89a0*/  @!P0 SYNCS.PHASECHK.TRANS64 P0, [R0+URZ+0xa0], R2 ;  /* 0x0000a002000085a7 */ /* 0x000ee400080010ff */
[----:B---3--:R-:W-:Y:S05]  /*89b0*/  @!P0 BRA `(.L_x_180) ;  /* 0xfffffffc00f08947 */ /* 0x008fea000383ffff */
[----:B------:R-:W-:Y:S05]  /*89c0*/  BRA `(.L_x_181) ;  /* 0xffffffc400187947 */ /* 0x000fea000383ffff */
.L_x_84:
[----:B-1----:R-:W-:-:S07]  /*89d0*/  MOV R0, UR7 ;  /* 0x0000000700007c02 */ /* 0x002fce0008000f00 */
.L_x_182:
[----:B-1----:R1:W3:Y:S02]  /*89e0*/  SYNCS.PHASECHK.TRANS64.TRYWAIT P0, [R0+URZ+0xa8], R2 ;  /* 0x0000a802000075a7 */ /* 0x0022e400080011ff */
[----:B---3--:R-:W-:Y:S05]  /*89f0*/  @!P0 NANOSLEEP.SYNCS 0x989680 ;  /* 0x009896800000895d */ /* 0x008fea0003900000 */
[----:B------:R-:W3:Y:S02]  /*8a00*/  @!P0 SYNCS.PHASECHK.TRANS64 P0, [R0+URZ+0xa8], R2 ;  /* 0x0000a802000085a7 */ /* 0x000ee400080010ff */
[----:B---3--:R-:W-:Y:S05]  /*8a10*/  @!P0 BRA `(.L_x_182) ;  /* 0xfffffffc00f08947 */ /* 0x008fea000383ffff */
[----:B------:R-:W-:Y:S05]  /*8a20*/  BRA `(.L_x_183) ;  /* 0xffffffc400087947 */ /* 0x000fea000383ffff */
.L_x_85:
[----:B-1----:R-:W-:-:S07]  /*8a30*/  MOV R0, UR7 ;  /* 0x0000000700007c02 */ /* 0x002fce0008000f00 */
.L_x_184:
[----:B-1----:R1:W3:Y:S02]  /*8a40*/  SYNCS.PHASECHK.TRANS64.TRYWAIT P0, [R0+URZ+0xb0], R2 ;  /* 0x0000b002000075a7 */ /* 0x0022e400080011ff */
[----:B---3--:R-:W-:Y:S05]  /*8a50*/  @!P0 NANOSLEEP.SYNCS 0x989680 ;  /* 0x009896800000895d */ /* 0x008fea0003900000 */
[----:B------:R-:W3:Y:S02]  /*8a60*/  @!P0 SYNCS.PHASECHK.TRANS64 P0, [R0+URZ+0xb0], R2 ;  /* 0x0000b002000085a7 */ /* 0x000ee400080010ff */
[----:B---3--:R-:W-:Y:S05]  /*8a70*/  @!P0 BRA `(.L_x_184) ;  /* 0xfffffffc00f08947 */ /* 0x008fea000383ffff */
[----:B------:R-:W-:Y:S05]  /*8a80*/  BRA `(.L_x_185) ;  /* 0xffffffc000f87947 */ /* 0x000fea000383ffff */
.L_x_87:
[----:B--2---:R2:W4:Y:S02]  /*8a90*/  SYNCS.PHASECHK.TRANS64.TRYWAIT P0, [R0+URZ+0xd0], R2 ;  /* 0x0000d002000075a7 */ /* 0x00452400080011ff */
[----:B----4-:R-:W-:Y:S05]  /*8aa0*/  @!P0 NANOSLEEP.SYNCS 0x989680 ;  /* 0x009896800000895d */ /* 0x010fea0003900000 */
[----:B------:R-:W4:Y:S02]  /*8ab0*/  @!P0 SYNCS.PHASECHK.TRANS64 P0, [R0+URZ+0xd0], R2 ;  /* 0x0000d002000085a7 */ /* 0x000f2400080010ff */
[----:B----4-:R-:W-:Y:S05]  /*8ac0*/  @!P0 BRA `(.L_x_87) ;  /* 0xfffffffc00f08947 */ /* 0x010fea000383ffff */
[----:B------:R-:W-:Y:S05]  /*8ad0*/  BRA `(.L_x_186) ;  /* 0xffffffc400d07947 */ /* 0x000fea000383ffff */
.L_x_98:
[----:B-1----:R-:W-:Y:S04]  /*8ae0*/  MOV R0, UR36 ;  /* 0x0000002400007c02 */ /* 0x002fe80008000f00 */
[----:B------:R1:W3:Y:S03]  /*8af0*/  SYNCS.PHASECHK.TRANS64.TRYWAIT P1, [R0+URZ+0x80], R3 ;  /* 0x00008003000075a7 */ /* 0x0002e600080211ff */
[----:B---3--:R-:W-:Y:S05]  /*8b00*/  @!P1 NANOSLEEP.SYNCS 0x989680 ;  /* 0x009896800000995d */ /* 0x008fea0003900000 */
[----:B------:R-:W3:Y:S02]  /*8b10*/  @!P1 SYNCS.PHASECHK.TRANS64 P1, [R0+URZ+0x80], R3 ;  /* 0x00008003000095a7 */ /* 0x000ee400080210ff */
[----:B---3--:R-:W-:Y:S05]  /*8b20*/  @!P1 BRA `(.L_x_98) ;  /* 0xfffffffc00ec9947 */ /* 0x008fea000383ffff */
[----:B------:R-:W-:Y:S05]  /*8b30*/  BRA `(.L_x_97) ;  /* 0xffffffd400087947 */ /* 0x000fea000383ffff */
.L_x_100:
[----:B-1----:R1:W2:Y:S02]  /*8b40*/  SYNCS.PHASECHK.TRANS64.TRYWAIT P0, [R86+URZ+0xf0], R2 ;  /* 0x0000f002560075a7 */ /* 0x0022a400080011ff */
[----:B--2---:R-:W-:Y:S05]  /*8b50*/  @!P0 NANOSLEEP.SYNCS 0x989680 ;  /* 0x009896800000895d */ /* 0x004fea0003900000 */
[----:B------:R-:W2:Y:S02]  /*8b60*/  @!P0 SYNCS.PHASECHK.TRANS64 P0, [R86+URZ+0xf0], R2 ;  /* 0x0000f002560085a7 */ /* 0x000ea400080010ff */
[----:B--2---:R-:W-:Y:S05]  /*8b70*/  @!P0 BRA `(.L_x_100) ;  /* 0xfffffffc00f08947 */ /* 0x004fea000383ffff */
[----:B------:R-:W-:Y:S05]  /*8b80*/  BRA `(.L_x_99) ;  /* 0xffffffd400347947 */ /* 0x000fea000383ffff */
.L_x_109:
[----:B-1----:R1:W2:Y:S02]  /*8b90*/  SYNCS.PHASECHK.TRANS64.TRYWAIT P0, [R2+URZ+0x80], R0 ;  /* 0x00008000020075a7 */ /* 0x0022a400080011ff */
[----:B--2---:R-:W-:Y:S05]  /*8ba0*/  @!P0 NANOSLEEP.SYNCS 0x989680 ;  /* 0x009896800000895d */ /* 0x004fea0003900000 */
[----:B------:R-:W2:Y:S02]  /*8bb0*/  @!P0 SYNCS.PHASECHK.TRANS64 P0, [R2+URZ+0x80], R0 ;  /* 0x00008000020085a7 */ /* 0x000ea400080010ff */
[----:B--2---:R-:W-:Y:S05]  /*8bc0*/  @!P0 BRA `(.L_x_109) ;  /* 0xfffffffc00f08947 */ /* 0x004fea000383ffff */
[----:B------:R-:W-:Y:S05]  /*8bd0*/  BRA `(.L_x_108) ;  /* 0xffffffd800d87947 */ /* 0x000fea000383ffff */
.L_x_117:
[----:B-1----:R1:W2:Y:S02]  /*8be0*/  SYNCS.PHASECHK.TRANS64.TRYWAIT P0, [R0+URZ+0x80], R5 ;  /* 0x00008005000075a7 */ /* 0x0022a400080011ff */
[----:B--2---:R-:W-:Y:S05]  /*8bf0*/  @!P0 NANOSLEEP.SYNCS 0x989680 ;  /* 0x009896800000895d */ /* 0x004fea0003900000 */
[----:B------:R-:W2:Y:S02]  /*8c00*/  @!P0 SYNCS.PHASECHK.TRANS64 P0, [R0+URZ+0x80], R5 ;  /* 0x00008005000085a7 */ /* 0x000ea400080010ff */
[----:B--2---:R-:W-:Y:S05]  /*8c10*/  @!P0 BRA `(.L_x_117) ;  /* 0xfffffffc00f08947 */ /* 0x004fea000383ffff */
[----:B------:R-:W-:Y:S05]  /*8c20*/  BRA `(.L_x_116) ;  /* 0xffffffe0009c7947 */ /* 0x000fea000383ffff */
.L_x_125:
[----:B--2---:R2:W3:Y:S02]  /*8c30*/  SYNCS.PHASECHK.TRANS64.TRYWAIT P0, [R2+URZ+0x80], R0 ;  /* 0x00008000020075a7 */ /* 0x0044e400080011ff */
[----:B---3--:R-:W-:Y:S05]  /*8c40*/  @!P0 NANOSLEEP.SYNCS 0x989680 ;  /* 0x009896800000895d */ /* 0x008fea0003900000 */
[----:B------:R-:W3:Y:S02]  /*8c50*/  @!P0 SYNCS.PHASECHK.TRANS64 P0, [R2+URZ+0x80], R0 ;  /* 0x00008000020085a7 */ /* 0x000ee400080010ff */
[----:B---3--:R-:W-:Y:S05]  /*8c60*/  @!P0 BRA `(.L_x_125) ;  /* 0xfffffffc00f08947 */ /* 0x008fea000383ffff */
[----:B------:R-:W-:Y:S05]  /*8c70*/  BRA `(.L_x_124) ;  /* 0xffffffe800607947 */ /* 0x000fea000383ffff */
        .weak           $__internal_0_$__cuda_sm10x_tcgen05_guardrail_trap_col_being_dealloced_not_returned_by_alloc
        .type           $__internal_0_$__cuda_sm10x_tcgen05_guardrail_trap_col_being_dealloced_not_returned_by_alloc,@function
        .size           $__internal_0_$__cuda_sm10x_tcgen05_guardrail_trap_col_being_dealloced_not_returned_by_alloc,($__internal_1_$__cuda_sm10x_tcgen05_guardrail_trap_phase_invalid_during_alloc - $__internal_0_$__cuda_sm10x_tcgen05_guardrail_trap_col_being_dealloced_not_returned_by_alloc)
$__internal_0_$__cuda_sm10x_tcgen05_guardrail_trap_col_being_dealloced_not_returned_by_alloc:
[----:B------:R-:W-:Y:S05]  /*8c80*/  BPT.TRAP 0x1 ;  /* 0x000000040000795c */ /* 0x000fea0000300000 */
[----:B------:R-:W-:-:S04]  /*8c90*/  HFMA2 R3, -RZ, RZ, 0, 0 ;  /* 0x00000000ff037431 */ /* 0x000fc800000001ff */
[----:B------:R-:W-:Y:S05]  /*8ca0*/  RET.REL.NODEC R2 `(_ZN7cutlass13device_kernelINS_4gemm6kernel13GemmUniversalIN4cute5tupleIJiiiiEEENS1_10collective13CollectiveMmaINS1_35MainloopSm100TmaUmmaWarpSpecializedILi8ELi2ELi4ENS5_IJNS4_1CILi1EEESB_SB_EEEEENS5_IJNSA_ILi64EEENSA_ILi128EEENSA_ILi32EEEEEEfNS5_IJlSB_lEEEfNS5_IJSB_llEEENS4_8TiledMMAINS4_8MMA_AtomIJNS4_17SM100_MMA_TF32_SSINS_10tfloat32_tESN_fLi64ELi128ELNS4_4UMMA5MajorE0ELSP_1ELNSO_7ScaleInE0ELSQ_0EEEEEENS4_6LayoutISC_NS5_IJNSA_ILi0EEESU_SU_EEEEENS5_IJNS4_10UnderscoreESX_SX_EEEEENS4_13SM90_TMA_LOADENS4_14ComposedLayoutINS4_7SwizzleILi3ELi4ELi3EEENS4_18smem_ptr_flag_bitsILi32EEENST_INS5_IJNSA_ILi8EEESG_EEENS5_IJSG_SB_EEEEEEEvNS4_8identityES10_NS11_INS12_ILi2ELi5ELi2EEES15_NST_INS5_IJSG_NSA_ILi4EEEEEENS5_IJSB_SG_EEEEEEEvS1B_EENS_8epilogue10collective18CollectiveEpilogueINS1J_23Sm100TmaWarpSpecializedILi4ELi2ELi16ELb1ELb0EEEJSH_NS5_IJNST_ISE_SB_EENST_ISG_SB_EEEEEfSI_fSI_NS1J_6fusion15FusionCallbacksIS1N_NS1R_17LinearCombinationIffffLNS_15FloatRoundStyleE2EEESH_S1Q_JEEENS4_5SM1004TMEM4LOAD26SM100_TMEM_LOAD_16dp128b8xES10_S1A_NS4_17SM75_U32x4_LDSM_NENS4_14SM90_TMA_STOREES1A_NS4_17SM90_U32x4_STSM_NENS4_39AutoVectorizingCopyWithAssumedAlignmentILi128EEEEEEvvEEEEvNT_6ParamsE) ;  /* 0xffffff7002d47950 */ /* 0x000fea0003c3ffff */
        .weak           $__internal_1_$__cuda_sm10x_tcgen05_guardrail_trap_phase_invalid_during_alloc
        .type           $__internal_1_$__cuda_sm10x_tcgen05_guardrail_trap_phase_invalid_during_alloc,@function
        .size           $__internal_1_$__cuda_sm10x_tcgen05_guardrail_trap_phase_invalid_during_alloc,($__internal_2_$__cuda_sm10x_tcgen05_guardrail_trap_unallocated_columns_being_dealloced - $__internal_1_$__cuda_sm10x_tcgen05_guardrail_trap_phase_invalid_during_alloc)
$__internal_1_$__cuda_sm10x_tcgen05_guardrail_trap_phase_invalid_during_alloc:
[----:B------:R-:W-:Y:S05]  /*8cb0*/  BPT.TRAP 0x1 ;  /* 0x000000040000795c */ /* 0x000fea0000300000 */
[----:B------:R-:W-:-:S04]  /*8cc0*/  MOV R3, 0x0 ;  /* 0x0000000000037802 */ /* 0x000fc80000000f00 */
[----:B------:R-:W-:Y:S05]  /*8cd0*/  RET.REL.NODEC R2 `(_ZN7cutlass13device_kernelINS_4gemm6kernel13GemmUniversalIN4cute5tupleIJiiiiEEENS1_10collective13CollectiveMmaINS1_35MainloopSm100TmaUmmaWarpSpecializedILi8ELi2ELi4ENS5_IJNS4_1CILi1EEESB_SB_EEEEENS5_IJNSA_ILi64EEENSA_ILi128EEENSA_ILi32EEEEEEfNS5_IJlSB_lEEEfNS5_IJSB_llEEENS4_8TiledMMAINS4_8MMA_AtomIJNS4_17SM100_MMA_TF32_SSINS_10tfloat32_tESN_fLi64ELi128ELNS4_4UMMA5MajorE0ELSP_1ELNSO_7ScaleInE0ELSQ_0EEEEEENS4_6LayoutISC_NS5_IJNSA_ILi0EEESU_SU_EEEEENS5_IJNS4_10UnderscoreESX_SX_EEEEENS4_13SM90_TMA_LOADENS4_14ComposedLayoutINS4_7SwizzleILi3ELi4ELi3EEENS4_18smem_ptr_flag_bitsILi32EEENST_INS5_IJNSA_ILi8EEESG_EEENS5_IJSG_SB_EEEEEEEvNS4_8identityES10_NS11_INS12_ILi2ELi5ELi2EEES15_NST_INS5_IJSG_NSA_ILi4EEEEEENS5_IJSB_SG_EEEEEEEvS1B_EENS_8epilogue10collective18CollectiveEpilogueINS1J_23Sm100TmaWarpSpecializedILi4ELi2ELi16ELb1ELb0EEEJSH_NS5_IJNST_ISE_SB_EENST_ISG_SB_EEEEEfSI_fSI_NS1J_6fusion15FusionCallbacksIS1N_NS1R_17LinearCombinationIffffLNS_15FloatRoundStyleE2EEESH_S1Q_JEEENS4_5SM1004TMEM4LOAD26SM100_TMEM_LOAD_16dp128b8xES10_S1A_NS4_17SM75_U32x4_LDSM_NENS4_14SM90_TMA_STOREES1A_NS4_17SM90_U32x4_STSM_NENS4_39AutoVectorizingCopyWithAssumedAlignmentILi128EEEEEEvvEEEEvNT_6ParamsE) ;  /* 0xffffff7002c87950 */ /* 0x000fea0003c3ffff */
        .weak           $__internal_2_$__cuda_sm10x_tcgen05_guardrail_trap_unallocated_columns_being_dealloced
        .type           $__internal_2_$__cuda_sm10x_tcgen05_guardrail_trap_unallocated_columns_being_dealloced,@function
        .size           $__internal_2_$__cuda_sm10x_tcgen05_guardrail_trap_unallocated_columns_being_dealloced,(.L_x_188 - $__internal_2_$__cuda_sm10x_tcgen05_guardrail_trap_unallocated_columns_being_dealloced)
$__internal_2_$__cuda_sm10x_tcgen05_guardrail_trap_unallocated_columns_being_dealloced:
[----:B------:R-:W-:Y:S05]  /*8ce0*/  BPT.TRAP 0x1 ;  /* 0x000000040000795c */ /* 0x000fea0000300000 */
[----:B------:R-:W-:-:S04]  /*8cf0*/  HFMA2 R3, -RZ, RZ, 0, 0 ;  /* 0x00000000ff037431 */ /* 0x000fc800000001ff */
[----:B------:R-:W-:Y:S05]  /*8d00*/  RET.REL.NODEC R2 `(_ZN7cutlass13device_kernelINS_4gemm6kernel13GemmUniversalIN4cute5tupleIJiiiiEEENS1_10collective13CollectiveMmaINS1_35MainloopSm100TmaUmmaWarpSpecializedILi8ELi2ELi4ENS5_IJNS4_1CILi1EEESB_SB_EEEEENS5_IJNSA_ILi64EEENSA_ILi128EEENSA_ILi32EEEEEEfNS5_IJlSB_lEEEfNS5_IJSB_llEEENS4_8TiledMMAINS4_8MMA_AtomIJNS4_17SM100_MMA_TF32_SSINS_10tfloat32_tESN_fLi64ELi128ELNS4_4UMMA5MajorE0ELSP_1ELNSO_7ScaleInE0ELSQ_0EEEEEENS4_6LayoutISC_NS5_IJNSA_ILi0EEESU_SU_EEEEENS5_IJNS4_10UnderscoreESX_SX_EEEEENS4_13SM90_TMA_LOADENS4_14ComposedLayoutINS4_7SwizzleILi3ELi4ELi3EEENS4_18smem_ptr_flag_bitsILi32EEENST_INS5_IJNSA_ILi8EEESG_EEENS5_IJSG_SB_EEEEEEEvNS4_8identityES10_NS11_INS12_ILi2ELi5ELi2EEES15_NST_INS5_IJSG_NSA_ILi4EEEEEENS5_IJSB_SG_EEEEEEEvS1B_EENS_8epilogue10collective18CollectiveEpilogueINS1J_23Sm100TmaWarpSpecializedILi4ELi2ELi16ELb1ELb0EEEJSH_NS5_IJNST_ISE_SB_EENST_ISG_SB_EEEEEfSI_fSI_NS1J_6fusion15FusionCallbacksIS1N_NS1R_17LinearCombinationIffffLNS_15FloatRoundStyleE2EEESH_S1Q_JEEENS4_5SM1004TMEM4LOAD26SM100_TMEM_LOAD_16dp128b8xES10_S1A_NS4_17SM75_U32x4_LDSM_NENS4_14SM90_TMA_STOREES1A_NS4_17SM90_U32x4_STSM_NENS4_39AutoVectorizingCopyWithAssumedAlignmentILi128EEEEEEvvEEEEvNT_6ParamsE) ;  /* 0xffffff7002bc7950 */ /* 0x000fea0003c3ffff */
.L_x_187:
[----:B------:R-:W-:-:S00]  /*8d10*/  BRA `(.L_x_187) ;  /* 0xfffffffc00fc7947 */ /* 0x000fc0000383ffff */
[----:B------:R-:W-:-:S00]  /*8d20*/  NOP ;  /* 0x0000000000007918 */ /* 0x000fc00000000000 */
        /* <DEDUP_REMOVED lines=13> */
.L_x_188:


//--------------------- .nv.global.init           --------------------------
	.section	.nv.global.init,"aw",@progbits
.nv.global.init:
	.type		$str$27,@object
	.size		$str$27,($str$28 - $str$27)
$str$27:
        /*0000*/ 	.byte	0x28, 0x61, 0x64, 0x64, 0x72, 0x65, 0x73, 0x73, 0x20, 0x26, 0x20, 0x6d, 0x61, 0x73, 0x6b, 0x29
        /*0010*/ 	.byte	0x20, 0x3d, 0x3d, 0x20, 0x30, 0x00
	.type		$str$28,@object
	.size		$str$28,($str$26 - $str$28)
$str$28:
        /*0016*/ 	.byte	0x2f, 0x74, 0x6d, 0x70, 0x2f, 0x63, 0x75, 0x74, 0x6c, 0x61, 0x73, 0x73, 0x5f, 0x73, 0x77, 0x65
        /*0026*/ 	.byte	0x65, 0x70, 0x5f, 0x73, 0x72, 0x63, 0x2f, 0x69, 0x6e, 0x63, 0x6c, 0x75, 0x64, 0x65, 0x2f, 0x63
        /*0036*/ 	.byte	0x75, 0x74, 0x65, 0x2f, 0x70, 0x6f, 0x69, 0x6e, 0x74, 0x65, 0x72, 0x5f, 0x66, 0x6c, 0x61, 0x67
        /*0046*/ 	.byte	0x67, 0x65, 0x64, 0x2e, 0x68, 0x70, 0x70, 0x00
	.type		$str$26,@object
	.size		$str$26,($str$25 - $str$26)
$str$26:
        /*004e*/ 	.byte	0x2f, 0x74, 0x6d, 0x70, 0x2f, 0x63, 0x75, 0x74, 0x6c, 0x61, 0x73, 0x73, 0x5f, 0x73, 0x77, 0x65
        /*005e*/ 	.byte	0x65, 0x70, 0x5f, 0x73, 0x72, 0x63, 0x2f, 0x69, 0x6e, 0x63, 0x6c, 0x75, 0x64, 0x65, 0x2f, 0x63
        /*006e*/ 	.byte	0x75, 0x74, 0x65, 0x2f, 0x61, 0x74, 0x6f, 0x6d, 0x2f, 0x63, 0x6f, 0x70, 0x79, 0x5f, 0x74, 0x72
        /*007e*/ 	.byte	0x61, 0x69, 0x74, 0x73, 0x5f, 0x73, 0x6d, 0x31, 0x30, 0x30, 0x2e, 0x68, 0x70, 0x70, 0x00
	.type		$str$25,@object
	.size		$str$25,(__unnamed_1 - $str$25)
$str$25:
        /*008d*/ 	.byte	0x28, 0x28, 0x75, 0x69, 0x6e, 0x74, 0x33, 0x32, 0x5f, 0x74, 0x28, 0x74, 0x68, 0x72, 0x65, 0x61
        /*009d*/ 	.byte	0x64, 0x49, 0x64, 0x78, 0x2e, 0x78, 0x29, 0x20, 0x2f, 0x20, 0x33, 0x32, 0x29, 0x20, 0x25, 0x20
        /*00ad*/ 	.byte	0x34, 0x29, 0x20, 0x3d, 0x3d, 0x20, 0x28, 0x28, 0x28, 0x74, 0x6d, 0x65, 0x6d, 0x5f, 0x61, 0x64
        /*00bd*/ 	.byte	0x64, 0x72, 0x20, 0x3e, 0x3e, 0x20, 0x31, 0x36, 0x29, 0x20, 0x2f, 0x20, 0x33, 0x32, 0x29, 0x20
        /*00cd*/ 	.byte	0x25, 0x20, 0x34, 0x29, 0x00
	.type		__unnamed_1,@object
	.size		__unnamed_1,(__unnamed_2 - __unnamed_1)
__unnamed_1:
        /*00d2*/ 	.byte	0x61, 0x75, 0x74, 0x6f, 0x20, 0x63, 0x75, 0x74, 0x65, 0x3a, 0x3a, 0x61, 0x73, 0x5f, 0x70, 0x6f
        /* <DEDUP_REMOVED lines=23> */
        /*0252*/ 	.byte	0x3c, 0x32, 0x30, 0x34, 0x38, 0x3e, 0x3e, 0x3e, 0x3e, 0x5d, 0x00
	.type		__unnamed_2,@object
	.size		__unnamed_2,(.L_2 - __unnamed_2)
__unnamed_2:
        /* <DEDUP_REMOVED lines=45> */
        /*052d*/ 	.byte	0x3e, 0x3e, 0x3e, 0x5d, 0x00
.L_2:


//--------------------- .nv.shared._ZN7cutlass13device_kernelINS_4gemm6kernel13GemmUniversalIN4cute5tupleIJiiiiEEENS1_10collective13CollectiveMmaINS1_35MainloopSm100TmaUmmaWarpSpecializedILi8ELi2ELi4ENS5_IJNS4_1CILi1EEESB_SB_EEEEENS5_IJNSA_ILi64EEENSA_ILi128EEENSA_ILi32EEEEEEfNS5_IJlSB_lEEEfNS5_IJSB_llEEENS4_8TiledMMAINS4_8MMA_AtomIJNS4_17SM100_MMA_TF32_SSINS_10tfloat32_tESN_fLi64ELi128ELNS4_4UMMA5MajorE0ELSP_1ELNSO_7ScaleInE0ELSQ_0EEEEEENS4_6LayoutISC_NS5_IJNSA_ILi0EEESU_SU_EEEEENS5_IJNS4_10UnderscoreESX_SX_EEEEENS4_13SM90_TMA_LOADENS4_14ComposedLayoutINS4_7SwizzleILi3ELi4ELi3EEENS4_18smem_ptr_flag_bitsILi32EEENST_INS5_IJNSA_ILi8EEESG_EEENS5_IJSG_SB_EEEEEEEvNS4_8identityES10_NS11_INS12_ILi2ELi5ELi2EEES15_NST_INS5_IJSG_NSA_ILi4EEEEEENS5_IJSB_SG_EEEEEEEvS1B_EENS_8epilogue10collective18CollectiveEpilogueINS1J_23Sm100TmaWarpSpecializedILi4ELi2ELi16ELb1ELb0EEEJSH_NS5_IJNST_ISE_SB_EENST_ISG_SB_EEEEEfSI_fSI_NS1J_6fusion15FusionCallbacksIS1N_NS1R_17LinearCombinationIffffLNS_15FloatRoundStyleE2EEESH_S1Q_JEEENS4_5SM1004TMEM4LOAD26SM100_TMEM_LOAD_16dp128b8xES10_S1A_NS4_17SM75_U32x4_LDSM_NENS4_14SM90_TMA_STOREES1A_NS4_17SM90_U32x4_STSM_NENS4_39AutoVectorizingCopyWithAssumedAlignmentILi128EEEEEEvvEEEEvNT_6ParamsE --------------------------
	.section	.nv.shared._ZN7cutlass13device_kernelINS_4gemm6kernel13GemmUniversalIN4cute5tupleIJiiiiEEENS1_10collective13CollectiveMmaINS1_35MainloopSm100TmaUmmaWarpSpecializedILi8ELi2ELi4ENS5_IJNS4_1CILi1EEESB_SB_EEEEENS5_IJNSA_ILi64EEENSA_ILi128EEENSA_ILi32EEEEEEfNS5_IJlSB_lEEEfNS5_IJSB_llEEENS4_8TiledMMAINS4_8MMA_AtomIJNS4_17SM100_MMA_TF32_SSINS_10tfloat32_tESN_fLi64ELi128ELNS4_4UMMA5MajorE0ELSP_1ELNSO_7ScaleInE0ELSQ_0EEEEEENS4_6LayoutISC_NS5_IJNSA_ILi0EEESU_SU_EEEEENS5_IJNS4_10UnderscoreESX_SX_EEEEENS4_13SM90_TMA_LOADENS4_14ComposedLayoutINS4_7SwizzleILi3ELi4ELi3EEENS4_18smem_ptr_flag_bitsILi32EEENST_INS5_IJNSA_ILi8EEESG_EEENS5_IJSG_SB_EEEEEEEvNS4_8identityES10_NS11_INS12_ILi2ELi5ELi2EEES15_NST_INS5_IJSG_NSA_ILi4EEEEEENS5_IJSB_SG_EEEEEEEvS1B_EENS_8epilogue10collective18CollectiveEpilogueINS1J_23Sm100TmaWarpSpecializedILi4ELi2ELi16ELb1ELb0EEEJSH_NS5_IJNST_ISE_SB_EENST_ISG_SB_EEEEEfSI_fSI_NS1J_6fusion15FusionCallbacksIS1N_NS1R_17LinearCombinationIffffLNS_15FloatRoundStyleE2EEESH_S1Q_JEEENS4_5SM1004TMEM4LOAD26SM100_TMEM_LOAD_16dp128b8xES10_S1A_NS4_17SM75_U32x4_LDSM_NENS4_14SM90_TMA_STOREES1A_NS4_17SM90_U32x4_STSM_NENS4_39AutoVectorizingCopyWithAssumedAlignmentILi128EEEEEEvvEEEEvNT_6ParamsE,"aw",@nobits
	.sectionflags	@""
	.align	16
	.zero		1024


//--------------------- .nv.shared.reserved.0     --------------------------
	.section	.nv.shared.reserved.0,"aw",@nobits
	.weak		__nv_reservedSMEM_offset_0_alias
	.size		__nv_reservedSMEM_offset_0_alias, 0, 64
	.other		__nv_reservedSMEM_offset_0_alias,@"STO_CUDA_RESERVED_SHARED STV_DEFAULT"
__nv_reservedSMEM_offset_0_alias:
	.zero		0
.nv.shared.reserved.0:
	.zero		64
	.weak		__nv_reservedSMEM_tcgen05_partition
	.type		__nv_reservedSMEM_tcgen05_partition,@object
	.size		__nv_reservedSMEM_tcgen05_partition,(.L_0 - __nv_reservedSMEM_tcgen05_partition)
__nv_reservedSMEM_tcgen05_partition:
	.zero		32
.L_0:


//--------------------- .nv.global                --------------------------
	.section	.nv.global,"aw",@nobits
.nv.global:
	.type		_ZN40_INTERNAL_b6e215a0_4_k_cu_c4475b40_316504cute1_E,@object
	.size		_ZN40_INTERNAL_b6e215a0_4_k_cu_c4475b40_316504cute1_E,(_ZN40_INTERNAL_b6e215a0_4_k_cu_c4475b40_316504cuda3std3__45__cpo6cbeginE - _ZN40_INTERNAL_b6e215a0_4_k_cu_c4475b40_316504cute1_E)
_ZN40_INTERNAL_b6e215a0_4_k_cu_c4475b40_316504cute1_E:
	.zero		1
	.type		_ZN40_INTERNAL_b6e215a0_4_k_cu_c4475b40_316504cuda3std3__45__cpo6cbeginE,@object
	.size		_ZN40_INTERNAL_b6e215a0_4_k_cu_c4475b40_316504cuda3std3__45__cpo6cbeginE,(_ZN40_INTERNAL_b6e215a0_4_k_cu_c4475b40_316504cuda3std3__48in_placeE - _ZN40_INTERNAL_b6e215a0_4_k_cu_c4475b40_316504cuda3std3__45__cpo6cbeginE)
_ZN40_INTERNAL_b6e215a0_4_k_cu_c4475b40_316504cuda3std3__45__cpo6cbeginE:
	.zero		1
	.type		_ZN40_INTERNAL_b6e215a0_4_k_cu_c4475b40_316504cuda3std3__48in_placeE,@object
	.size		_ZN40_INTERNAL_b6e215a0_4_k_cu_c4475b40_316504cuda3std3__48in_placeE,(_ZN40_INTERNAL_b6e215a0_4_k_cu_c4475b40_316504cuda3std6ranges3__45__cpo9iter_moveE - _ZN40_INTERNAL_b6e215a0_4_k_cu_c4475b40_316504cuda3std3__48in_placeE)
_ZN40_INTERNAL_b6e215a0_4_k_cu_c4475b40_316504cuda3std3__48in_placeE:
	.zero		1
	.type		_ZN40_INTERNAL_b6e215a0_4_k_cu_c4475b40_316504cuda3std6ranges3__45__cpo9iter_moveE,@object
	.size		_ZN40_INTERNAL_b6e215a0_4_k_cu_c4475b40_316504cuda3std6ranges3__45__cpo9iter_moveE,(_ZN40_INTERNAL_b6e215a0_4_k_cu_c4475b40_316504cuda3std3__45__cpo5beginE - _ZN40_INTERNAL_b6e215a0_4_k_cu_c4475b40_316504cuda3std6ranges3__45__cpo9iter_moveE)
_ZN40_INTERNAL_b6e215a0_4_k_cu_c4475b40_316504cuda3std6ranges3__45__cpo9iter_moveE:
	.zero		1
	.type		_ZN40_INTERNAL_b6e215a0_4_k_cu_c4475b40_316504cuda3std3__45__cpo5beginE,@object
	.size		_ZN40_INTERNAL_b6e215a0_4_k_cu_c4475b40_316504cuda3std3__45__cpo5beginE,(_ZN40_INTERNAL_b6e215a0_4_k_cu_c4475b40_316504cuda3std3__442_GLOBAL__N__b6e215a0_4_k_cu_c4475b40_316506ignoreE - _ZN40_INTERNAL_b6e215a0_4_k_cu_c4475b40_316504cuda3std3__45__cpo5beginE)
_ZN40_INTERNAL_b6e215a0_4_k_cu_c4475b40_316504cuda3std3__45__cpo5beginE:
	.zero		1
	.type		_ZN40_INTERNAL_b6e215a0_4_k_cu_c4475b40_316504cuda3std3__442_GLOBAL__N__b6e215a0_4_k_cu_c4475b40_316506ignoreE,@object
	.size		_ZN40_INTERNAL_b6e215a0_4_k_cu_c4475b40_316504cuda3std3__442_GLOBAL__N__b6e215a0_4_k_cu_c4475b40_316506ignoreE,(_ZN40_INTERNAL_b6e215a0_4_k_cu_c4475b40_316504cute7productE - _ZN40_INTERNAL_b6e215a0_4_k_cu_c4475b40_316504cuda3std3__442_GLOBAL__N__b6e215a0_4_k_cu_c4475b40_316506ignoreE)
_ZN40_INTERNAL_b6e215a0_4_k_cu_c4475b40_316504cuda3std3__442_GLOBAL__N__b6e215a0_4_k_cu_c4475b40_316506ignoreE:
	.zero		1
	.type		_ZN40_INTERNAL_b6e215a0_4_k_cu_c4475b40_316504cute7productE,@object
	.size		_ZN40_INTERNAL_b6e215a0_4_k_cu_c4475b40_316504cute7productE,(_ZN40_INTERNAL_b6e215a0_4_k_cu_c4475b40_316504cuda3std3__45__cpo3endE - _ZN40_INTERNAL_b6e215a0_4_k_cu_c4475b40_316504cute7productE)
_ZN40_INTERNAL_b6e215a0_4_k_cu_c4475b40_316504cute7productE:
	.zero		1
	.type		_ZN40_INTERNAL_b6e215a0_4_k_cu_c4475b40_316504cuda3std3__45__cpo3endE,@object
	.size		_ZN40_INTERNAL_b6e215a0_4_k_cu_c4475b40_316504cuda3std3__45__cpo3endE,(_ZN40_INTERNAL_b6e215a0_4_k_cu_c4475b40_316504cuda3std3__419piecewise_constructE - _ZN40_INTERNAL_b6e215a0_4_k_cu_c4475b40_316504cuda3std3__45__cpo3endE)
_ZN40_INTERNAL_b6e215a0_4_k_cu_c4475b40_316504cuda3std3__45__cpo3endE:
	.zero		1
	.type		_ZN40_INTERNAL_b6e215a0_4_k_cu_c4475b40_316504cuda3std3__419piecewise_constructE,@object
	.size		_ZN40_INTERNAL_b6e215a0_4_k_cu_c4475b40_316504cuda3std3__419piecewise_constructE,(_ZN40_INTERNAL_b6e215a0_4_k_cu_c4475b40_316504cuda3std3__45__cpo4cendE - _ZN40_INTERNAL_b6e215a0_4_k_cu_c4475b40_316504cuda3std3__419piecewise_constructE)
_ZN40_INTERNAL_b6e215a0_4_k_cu_c4475b40_316504cuda3std3__419piecewise_constructE:
	.zero		1
	.type		_ZN40_INTERNAL_b6e215a0_4_k_cu_c4475b40_316504cuda3std3__45__cpo4cendE,@object
	.size		_ZN40_INTERNAL_b6e215a0_4_k_cu_c4475b40_316504cuda3std3__45__cpo4cendE,(_ZN40_INTERNAL_b6e215a0_4_k_cu_c4475b40_316504cuda3std6ranges3__45__cpo4swapE - _ZN40_INTERNAL_b6e215a0_4_k_cu_c4475b40_316504cuda3std3__45__cpo4cendE)
_ZN40_INTERNAL_b6e215a0_4_k_cu_c4475b40_316504cuda3std3__45__cpo4cendE:
	.zero		1
	.type		_ZN40_INTERNAL_b6e215a0_4_k_cu_c4475b40_316504cuda3std6ranges3__45__cpo4swapE,@object
	.size		_ZN40_INTERNAL_b6e215a0_4_k_cu_c4475b40_316504cuda3std6ranges3__45__cpo4swapE,(.L_10 - _ZN40_INTERNAL_b6e215a0_4_k_cu_c4475b40_316504cuda3std6ranges3__45__cpo4swapE)
_ZN40_INTERNAL_b6e215a0_4_k_cu_c4475b40_316504cuda3std6ranges3__45__cpo4swapE:
	.zero		1
.L_10:


//--------------------- .nv.constant0._ZN7cutlass13device_kernelINS_4gemm6kernel13GemmUniversalIN4cute5tupleIJiiiiEEENS1_10collective13CollectiveMmaINS1_35MainloopSm100TmaUmmaWarpSpecializedILi8ELi2ELi4ENS5_IJNS4_1CILi1EEESB_SB_EEEEENS5_IJNSA_ILi64EEENSA_ILi128EEENSA_ILi32EEEEEEfNS5_IJlSB_lEEEfNS5_IJSB_llEEENS4_8TiledMMAINS4_8MMA_AtomIJNS4_17SM100_MMA_TF32_SSINS_10tfloat32_tESN_fLi64ELi128ELNS4_4UMMA5MajorE0ELSP_1ELNSO_7ScaleInE0ELSQ_0EEEEEENS4_6LayoutISC_NS5_IJNSA_ILi0EEESU_SU_EEEEENS5_IJNS4_10UnderscoreESX_SX_EEEEENS4_13SM90_TMA_LOADENS4_14ComposedLayoutINS4_7SwizzleILi3ELi4ELi3EEENS4_18smem_ptr_flag_bitsILi32EEENST_INS5_IJNSA_ILi8EEESG_EEENS5_IJSG_SB_EEEEEEEvNS4_8identityES10_NS11_INS12_ILi2ELi5ELi2EEES15_NST_INS5_IJSG_NSA_ILi4EEEEEENS5_IJSB_SG_EEEEEEEvS1B_EENS_8epilogue10collective18CollectiveEpilogueINS1J_23Sm100TmaWarpSpecializedILi4ELi2ELi16ELb1ELb0EEEJSH_NS5_IJNST_ISE_SB_EENST_ISG_SB_EEEEEfSI_fSI_NS1J_6fusion15FusionCallbacksIS1N_NS1R_17LinearCombinationIffffLNS_15FloatRoundStyleE2EEESH_S1Q_JEEENS4_5SM1004TMEM4LOAD26SM100_TMEM_LOAD_16dp128b8xES10_S1A_NS4_17SM75_U32x4_LDSM_NENS4_14SM90_TMA_STOREES1A_NS4_17SM90_U32x4_STSM_NENS4_39AutoVectorizingCopyWithAssumedAlignmentILi128EEEEEEvvEEEEvNT_6ParamsE --------------------------
	.section	.nv.constant0._ZN7cutlass13device_kernelINS_4gemm6kernel13GemmUniversalIN4cute5tupleIJiiiiEEENS1_10collective13CollectiveMmaINS1_35MainloopSm100TmaUmmaWarpSpecializedILi8ELi2ELi4ENS5_IJNS4_1CILi1EEESB_SB_EEEEENS5_IJNSA_ILi64EEENSA_ILi128EEENSA_ILi32EEEEEEfNS5_IJlSB_lEEEfNS5_IJSB_llEEENS4_8TiledMMAINS4_8MMA_AtomIJNS4_17SM100_MMA_TF32_SSINS_10tfloat32_tESN_fLi64ELi128ELNS4_4UMMA5MajorE0ELSP_1ELNSO_7ScaleInE0ELSQ_0EEEEEENS4_6LayoutISC_NS5_IJNSA_ILi0EEESU_SU_EEEEENS5_IJNS4_10UnderscoreESX_SX_EEEEENS4_13SM90_TMA_LOADENS4_14ComposedLayoutINS4_7SwizzleILi3ELi4ELi3EEENS4_18smem_ptr_flag_bitsILi32EEENST_INS5_IJNSA_ILi8EEESG_EEENS5_IJSG_SB_EEEEEEEvNS4_8identityES10_NS11_INS12_ILi2ELi5ELi2EEES15_NST_INS5_IJSG_NSA_ILi4EEEEEENS5_IJSB_SG_EEEEEEEvS1B_EENS_8epilogue10collective18CollectiveEpilogueINS1J_23Sm100TmaWarpSpecializedILi4ELi2ELi16ELb1ELb0EEEJSH_NS5_IJNST_ISE_SB_EENST_ISG_SB_EEEEEfSI_fSI_NS1J_6fusion15FusionCallbacksIS1N_NS1R_17LinearCombinationIffffLNS_15FloatRoundStyleE2EEESH_S1Q_JEEENS4_5SM1004TMEM4LOAD26SM100_TMEM_LOAD_16dp128b8xES10_S1A_NS4_17SM75_U32x4_LDSM_NENS4_14SM90_TMA_STOREES1A_NS4_17SM90_U32x4_STSM_NENS4_39AutoVectorizingCopyWithAssumedAlignmentILi128EEEEEEvvEEEEvNT_6ParamsE,"a",@progbits
	.sectionflags	@""
	.align	4
.nv.constant0._ZN7cutlass13device_kernelINS_4gemm6kernel13GemmUniversalIN4cute5tupleIJiiiiEEENS1_10collective13CollectiveMmaINS1_35MainloopSm100TmaUmmaWarpSpecializedILi8ELi2ELi4ENS5_IJNS4_1CILi1EEESB_SB_EEEEENS5_IJNSA_ILi64EEENSA_ILi128EEENSA_ILi32EEEEEEfNS5_IJlSB_lEEEfNS5_IJSB_llEEENS4_8TiledMMAINS4_8MMA_AtomIJNS4_17SM100_MMA_TF32_SSINS_10tfloat32_tESN_fLi64ELi128ELNS4_4UMMA5MajorE0ELSP_1ELNSO_7ScaleInE0ELSQ_0EEEEEENS4_6LayoutISC_NS5_IJNSA_ILi0EEESU_SU_EEEEENS5_IJNS4_10UnderscoreESX_SX_EEEEENS4_13SM90_TMA_LOADENS4_14ComposedLayoutINS4_7SwizzleILi3ELi4ELi3EEENS4_18smem_ptr_flag_bitsILi32EEENST_INS5_IJNSA_ILi8EEESG_EEENS5_IJSG_SB_EEEEEEEvNS4_8identityES10_NS11_INS12_ILi2ELi5ELi2EEES15_NST_INS5_IJSG_NSA_ILi4EEEEEENS5_IJSB_SG_EEEEEEEvS1B_EENS_8epilogue10collective18CollectiveEpilogueINS1J_23Sm100TmaWarpSpecializedILi4ELi2ELi16ELb1ELb0EEEJSH_NS5_IJNST_ISE_SB_EENST_ISG_SB_EEEEEfSI_fSI_NS1J_6fusion15FusionCallbacksIS1N_NS1R_17LinearCombinationIffffLNS_15FloatRoundStyleE2EEESH_S1Q_JEEENS4_5SM1004TMEM4LOAD26SM100_TMEM_LOAD_16dp128b8xES10_S1A_NS4_17SM75_U32x4_LDSM_NENS4_14SM90_TMA_STOREES1A_NS4_17SM90_U32x4_STSM_NENS4_39AutoVectorizingCopyWithAssumedAlignmentILi128EEEEEEvvEEEEvNT_6ParamsE:
	.zero		2944


//--------------------- SYMBOLS --------------------------

	.type		.nv.reservedSmem.offset0,@object
	.size		.nv.reservedSmem.offset0,0x4
	.type		.nv.reservedSmem.cap,@object
	.size		.nv.reservedSmem.cap,0x4
	.type		__assertfail,@function
